	.target	sm_90a

	.elftype	@"ET_EXEC"


//--------------------- .note.nv.tkinfo           --------------------------
	.section	.note.nv.tkinfo,"",@"SHT_NOTE"
	.sectionflags	@"SHF_NOTE_NV_TKINFO"
	.tkinfo
        /*0018*/ 	.word	0x00000002
        /*0030*/ 	.string	""
        /*0030*/ 	.string	"ptxas"
        /*0030*/ 	.string	"Cuda compilation tools, release 13.0, V13.0.88"
        /*0030*/ 	.string	"Build cuda_13.0.r13.0/compiler.36424714_0"
        /*0030*/ 	.string	"-arch sm_90a -m 64 "



//--------------------- .note.nv.cuinfo           --------------------------
	.section	.note.nv.cuinfo,"",@"SHT_NOTE"
	.sectionflags	@"SHF_NOTE_NV_CUINFO"
        /*0018*/ 	.short	0x0002
        /*001a*/ 	.short	0x005a
        /*001c*/ 	.short	0x0082
	.zero		2


//--------------------- .nv.info                  --------------------------
	.section	.nv.info,"",@"SHT_CUDA_INFO"
	.align	4


	//----- nvinfo : EIATTR_REGCOUNT
	.align		4
        /*0000*/ 	.byte	0x04, 0x2f
        /*0002*/ 	.short	(.L_15 - .L_14)
	.align		4
.L_14:
        /*0004*/ 	.word	index@(_ZN7cutlass13device_kernelINS_4gemm6kernel13GemmUniversalIN4cute5tupleIJiiiiEEENS1_10collective13CollectiveMmaINS1_34MainloopSm90TmaGmmaWarpSpecializedILi4ENS5_IJNS4_1CILi1EEESB_SB_EEENS1_35KernelTmaWarpSpecializedCooperativeEEENS5_IJNSA_ILi128EEESF_SF_EEENS_10bfloat16_tENS5_IJlSB_lEEESH_SI_NS4_8TiledMMAINS4_8MMA_AtomIJNS4_4SM904GMMA28MMA_64x128x16_F32BF16BF16_SSILNSM_5MajorE0ELSO_0ELNSM_7ScaleInE1ELSP_1EEEEEENS4_6LayoutINS5_IJNSA_ILi2EEESB_SB_EEENS5_IJSB_NSA_ILi0EEESV_EEEEENS5_IJNS4_10UnderscoreESY_SY_EEEEENS4_13SM90_TMA_LOADENS4_14ComposedLayoutINS4_7SwizzleILi3ELi4ELi3EEENS4_18smem_ptr_flag_bitsILi16EEENSS_INS5_IJNSA_ILi8EEENSA_ILi64EEEEEENS5_IJS18_SB_EEEEEEEvNS4_8identityES11_S1C_vS1D_EENS_8epilogue10collective6detail29Sm90TmaWarpSpecializedAdapterINS1G_15DefaultEpilogueISH_SI_SI_NS1F_6thread17LinearCombinationISH_Li1EffLNS1K_9ScaleType4KindE0ELNS_15FloatRoundStyleE2ESH_EENS1_15EpilogueDefaultEEEEEvvEEEEvNT_6ParamsE)
        /*0008*/ 	.word	0x000000a8


	//----- nvinfo : EIATTR_FRAME_SIZE
	.align		4
.L_15:
        /*000c*/ 	.byte	0x04, 0x11
        /*000e*/ 	.short	(.L_17 - .L_16)
	.align		4
.L_16:
        /*0010*/ 	.word	index@(_ZN7cutlass13device_kernelINS_4gemm6kernel13GemmUniversalIN4cute5tupleIJiiiiEEENS1_10collective13CollectiveMmaINS1_34MainloopSm90TmaGmmaWarpSpecializedILi4ENS5_IJNS4_1CILi1EEESB_SB_EEENS1_35KernelTmaWarpSpecializedCooperativeEEENS5_IJNSA_ILi128EEESF_SF_EEENS_10bfloat16_tENS5_IJlSB_lEEESH_SI_NS4_8TiledMMAINS4_8MMA_AtomIJNS4_4SM904GMMA28MMA_64x128x16_F32BF16BF16_SSILNSM_5MajorE0ELSO_0ELNSM_7ScaleInE1ELSP_1EEEEEENS4_6LayoutINS5_IJNSA_ILi2EEESB_SB_EEENS5_IJSB_NSA_ILi0EEESV_EEEEENS5_IJNS4_10UnderscoreESY_SY_EEEEENS4_13SM90_TMA_LOADENS4_14ComposedLayoutINS4_7SwizzleILi3ELi4ELi3EEENS4_18smem_ptr_flag_bitsILi16EEENSS_INS5_IJNSA_ILi8EEENSA_ILi64EEEEEENS5_IJS18_SB_EEEEEEEvNS4_8identityES11_S1C_vS1D_EENS_8epilogue10collective6detail29Sm90TmaWarpSpecializedAdapterINS1G_15DefaultEpilogueISH_SI_SI_NS1F_6thread17LinearCombinationISH_Li1EffLNS1K_9ScaleType4KindE0ELNS_15FloatRoundStyleE2ESH_EENS1_15EpilogueDefaultEEEEEvvEEEEvNT_6ParamsE)
        /*0014*/ 	.word	0x00000000


	//----- nvinfo : EIATTR_MIN_STACK_SIZE
	.align		4
.L_17:
        /*0018*/ 	.byte	0x04, 0x12
        /*001a*/ 	.short	(.L_19 - .L_18)
	.align		4
.L_18:
        /*001c*/ 	.word	index@(_ZN7cutlass13device_kernelINS_4gemm6kernel13GemmUniversalIN4cute5tupleIJiiiiEEENS1_10collective13CollectiveMmaINS1_34MainloopSm90TmaGmmaWarpSpecializedILi4ENS5_IJNS4_1CILi1EEESB_SB_EEENS1_35KernelTmaWarpSpecializedCooperativeEEENS5_IJNSA_ILi128EEESF_SF_EEENS_10bfloat16_tENS5_IJlSB_lEEESH_SI_NS4_8TiledMMAINS4_8MMA_AtomIJNS4_4SM904GMMA28MMA_64x128x16_F32BF16BF16_SSILNSM_5MajorE0ELSO_0ELNSM_7ScaleInE1ELSP_1EEEEEENS4_6LayoutINS5_IJNSA_ILi2EEESB_SB_EEENS5_IJSB_NSA_ILi0EEESV_EEEEENS5_IJNS4_10UnderscoreESY_SY_EEEEENS4_13SM90_TMA_LOADENS4_14ComposedLayoutINS4_7SwizzleILi3ELi4ELi3EEENS4_18smem_ptr_flag_bitsILi16EEENSS_INS5_IJNSA_ILi8EEENSA_ILi64EEEEEENS5_IJS18_SB_EEEEEEEvNS4_8identityES11_S1C_vS1D_EENS_8epilogue10collective6detail29Sm90TmaWarpSpecializedAdapterINS1G_15DefaultEpilogueISH_SI_SI_NS1F_6thread17LinearCombinationISH_Li1EffLNS1K_9ScaleType4KindE0ELNS_15FloatRoundStyleE2ESH_EENS1_15EpilogueDefaultEEEEEvvEEEEvNT_6ParamsE)
        /*0020*/ 	.word	0x00000000
.L_19:


//--------------------- .nv.compat                --------------------------
	.section	.nv.compat,"",@"SHT_CUDA_COMPAT_INFO"
	.align	4
        /*0000*/ 	.byte	0x02, 0x09, 0x01, 0x00, 0x02, 0x02, 0x04, 0x00, 0x02, 0x05, 0x05, 0x00, 0x03, 0x07, 0x01, 0x01
        /*0010*/ 	.byte	0x02, 0x03, 0x01, 0x00, 0x02, 0x06, 0x01, 0x00, 0x04, 0x0b, 0x08, 0x00, 0x00, 0x00, 0x00, 0x00
        /*0020*/ 	.byte	0x00, 0x00, 0x00, 0x00


//--------------------- .nv.info._ZN7cutlass13device_kernelINS_4gemm6kernel13GemmUniversalIN4cute5tupleIJiiiiEEENS1_10collective13CollectiveMmaINS1_34MainloopSm90TmaGmmaWarpSpecializedILi4ENS5_IJNS4_1CILi1EEESB_SB_EEENS1_35KernelTmaWarpSpecializedCooperativeEEENS5_IJNSA_ILi128EEESF_SF_EEENS_10bfloat16_tENS5_IJlSB_lEEESH_SI_NS4_8TiledMMAINS4_8MMA_AtomIJNS4_4SM904GMMA28MMA_64x128x16_F32BF16BF16_SSILNSM_5MajorE0ELSO_0ELNSM_7ScaleInE1ELSP_1EEEEEENS4_6LayoutINS5_IJNSA_ILi2EEESB_SB_EEENS5_IJSB_NSA_ILi0EEESV_EEEEENS5_IJNS4_10UnderscoreESY_SY_EEEEENS4_13SM90_TMA_LOADENS4_14ComposedLayoutINS4_7SwizzleILi3ELi4ELi3EEENS4_18smem_ptr_flag_bitsILi16EEENSS_INS5_IJNSA_ILi8EEENSA_ILi64EEEEEENS5_IJS18_SB_EEEEEEEvNS4_8identityES11_S1C_vS1D_EENS_8epilogue10collective6detail29Sm90TmaWarpSpecializedAdapterINS1G_15DefaultEpilogueISH_SI_SI_NS1F_6thread17LinearCombinationISH_Li1EffLNS1K_9ScaleType4KindE0ELNS_15FloatRoundStyleE2ESH_EENS1_15EpilogueDefaultEEEEEvvEEEEvNT_6ParamsE --------------------------
	.section	.nv.info._ZN7cutlass13device_kernelINS_4gemm6kernel13GemmUniversalIN4cute5tupleIJiiiiEEENS1_10collective13CollectiveMmaINS1_34MainloopSm90TmaGmmaWarpSpecializedILi4ENS5_IJNS4_1CILi1EEESB_SB_EEENS1_35KernelTmaWarpSpecializedCooperativeEEENS5_IJNSA_ILi128EEESF_SF_EEENS_10bfloat16_tENS5_IJlSB_lEEESH_SI_NS4_8TiledMMAINS4_8MMA_AtomIJNS4_4SM904GMMA28MMA_64x128x16_F32BF16BF16_SSILNSM_5MajorE0ELSO_0ELNSM_7ScaleInE1ELSP_1EEEEEENS4_6LayoutINS5_IJNSA_ILi2EEESB_SB_EEENS5_IJSB_NSA_ILi0EEESV_EEEEENS5_IJNS4_10UnderscoreESY_SY_EEEEENS4_13SM90_TMA_LOADENS4_14ComposedLayoutINS4_7SwizzleILi3ELi4ELi3EEENS4_18smem_ptr_flag_bitsILi16EEENSS_INS5_IJNSA_ILi8EEENSA_ILi64EEEEEENS5_IJS18_SB_EEEEEEEvNS4_8identityES11_S1C_vS1D_EENS_8epilogue10collective6detail29Sm90TmaWarpSpecializedAdapterINS1G_15DefaultEpilogueISH_SI_SI_NS1F_6thread17LinearCombinationISH_Li1EffLNS1K_9ScaleType4KindE0ELNS_15FloatRoundStyleE2ESH_EENS1_15EpilogueDefaultEEEEEvvEEEEvNT_6ParamsE,"",@"SHT_CUDA_INFO"
	.sectionflags	@""
	.align	4


	//----- nvinfo : EIATTR_CUDA_API_VERSION
	.align		4
        /*0000*/ 	.byte	0x04, 0x37
        /*0002*/ 	.short	(.L_21 - .L_20)
.L_20:
        /*0004*/ 	.word	0x00000082


	//----- nvinfo : EIATTR_KPARAM_INFO
	.align		4
.L_21:
        /*0008*/ 	.byte	0x04, 0x17
        /*000a*/ 	.short	(.L_23 - .L_22)
.L_22:
        /*000c*/ 	.word	0x00000000
        /*0010*/ 	.short	0x0000
        /*0012*/ 	.short	0x0070
        /*0014*/ 	.byte	0x00, 0xf0, 0x01, 0x10


	//----- nvinfo : EIATTR_SPARSE_MMA_MASK
	.align		4
.L_23:
        /*0018*/ 	.byte	0x03, 0x50
        /*001a*/ 	.short	0x0000


	//----- nvinfo : EIATTR_MAXREG_COUNT
	.align		4
        /*001c*/ 	.byte	0x03, 0x1b
        /*001e*/ 	.short	0x00a8


	//----- nvinfo : EIATTR_NUM_BARRIERS
	.align		4
        /*0020*/ 	.byte	0x02, 0x4c
        /*0022*/ 	.byte	0x01
	.zero		1


	//----- nvinfo : EIATTR_EXTERNS
	.align		4
        /*0024*/ 	.byte	0x04, 0x0f
        /*0026*/ 	.short	(.L_25 - .L_24)


	//   ....[0]....
	.align		4
.L_24:
        /*0028*/ 	.word	index@(__assertfail)


	//----- nvinfo : EIATTR_MERCURY_ISA_VERSION
	.align		4
.L_25:
        /*002c*/ 	.byte	0x03, 0x5f
        /*002e*/ 	.short	0x0101


	//----- nvinfo : EIATTR_INT_WARP_WIDE_INSTR_OFFSETS
	.align		4
        /*0030*/ 	.byte	0x04, 0x31
        /*0032*/ 	.short	(.L_27 - .L_26)


	//   ....[0]....
.L_26:
        /*0034*/ 	.word	0x000003b0


	//   ....[1]....
        /*0038*/ 	.word	0x000003c0


	//   ....[2]....
        /*003c*/ 	.word	0x000004e0


	//----- nvinfo : EIATTR_COOP_GROUP_MASK_REGIDS
	.align		4
.L_27:
        /*0040*/ 	.byte	0x04, 0x29
        /*0042*/ 	.short	(.L_29 - .L_28)


	//   ....[0]....
.L_28:
        /*0044*/ 	.word	0xffffffff


	//   ....[1]....
        /*0048*/ 	.word	0xffffffff


	//   ....[2]....
        /*004c*/ 	.word	0xffffffff


	//   ....[3]....
        /*0050*/ 	.word	0xffffffff


	//   ....[4]....
        /*0054*/ 	.word	0xffffffff


	//----- nvinfo : EIATTR_COOP_GROUP_INSTR_OFFSETS
	.align		4
.L_29:
        /*0058*/ 	.byte	0x04, 0x28
        /*005a*/ 	.short	(.L_31 - .L_30)


	//   ....[0]....
.L_30:
        /*005c*/ 	.word	0x00000060


	//   ....[1]....
        /*0060*/ 	.word	0x00000070


	//   ....[2]....
        /*0064*/ 	.word	0x00000130


	//   ....[3]....
        /*0068*/ 	.word	0x000002c0


	//   ....[4]....
        /*006c*/ 	.word	0x000011c0


	//----- nvinfo : EIATTR_REG_RECONFIG
	.align		4
.L_31:
        /*0070*/ 	.byte	0x01, 0x54
	.zero		2


	//----- nvinfo : EIATTR_SYSCALL_OFFSETS
	.align		4
        /*0074*/ 	.byte	0x04, 0x46
        /*0076*/ 	.short	(.L_33 - .L_32)


	//   ....[0]....
.L_32:
        /*0078*/ 	.word	0x000013b0


	//----- nvinfo : EIATTR_MBARRIER_INSTR_OFFSETS
	.align		4
.L_33:
        /*007c*/ 	.byte	0x04, 0x39
        /*007e*/ 	.short	(.L_35 - .L_34)


	//   ....[0]....
.L_34:
        /*0080*/ 	.word	0x00000230
        /*0084*/ 	.word	0x000000ff
        /*0088*/ 	.word	0x00000000
        /*008c*/ 	.short	0x0100
        /*008e*/ 	.byte	0x08
	.zero		1


	//   ....[1]....
        /*0090*/ 	.word	0x00000240
        /*0094*/ 	.word	0x000000ff
        /*0098*/ 	.word	0x00000020
        /*009c*/ 	.short	0x0100
        /*009e*/ 	.byte	0x08
	.zero		1


	//   ....[2]....
        /*00a0*/ 	.word	0x00000250
        /*00a4*/ 	.word	0x000000ff
        /*00a8*/ 	.word	0x00000008
        /*00ac*/ 	.short	0x0100
        /*00ae*/ 	.byte	0x08
	.zero		1


	//   ....[3]....
        /*00b0*/ 	.word	0x00000260
        /*00b4*/ 	.word	0x000000ff
        /*00b8*/ 	.word	0x00000028
        /*00bc*/ 	.short	0x0100
        /*00be*/ 	.byte	0x08
	.zero		1


	//   ....[4]....
        /*00c0*/ 	.word	0x00000270
        /*00c4*/ 	.word	0x000000ff
        /*00c8*/ 	.word	0x00000010
        /*00cc*/ 	.short	0x0100
        /*00ce*/ 	.byte	0x08
	.zero		1


	//   ....[5]....
        /*00d0*/ 	.word	0x00000280
        /*00d4*/ 	.word	0x000000ff
        /*00d8*/ 	.word	0x00000030
        /*00dc*/ 	.short	0x0100
        /*00de*/ 	.byte	0x08
	.zero		1


	//   ....[6]....
        /*00e0*/ 	.word	0x00000290
        /*00e4*/ 	.word	0x000000ff
        /*00e8*/ 	.word	0x00000018
        /*00ec*/ 	.short	0x0100
        /*00ee*/ 	.byte	0x08
	.zero		1


	//   ....[7]....
        /*00f0*/ 	.word	0x000002a0
        /*00f4*/ 	.word	0x000000ff
        /*00f8*/ 	.word	0x00000038
        /*00fc*/ 	.short	0x0100
        /*00fe*/ 	.byte	0x08
	.zero		1


	//   ....[8]....
        /*0100*/ 	.word	0x00000560
        /*0104*/ 	.word	0x000000ff
        /*0108*/ 	.word	0x00000050
        /*010c*/ 	.short	0x0100
        /*010e*/ 	.byte	0x08
	.zero		1


	//   ....[9]....
        /*0110*/ 	.word	0x000005c0
        /*0114*/ 	.word	0x000000ff
        /*0118*/ 	.word	0x00000058
        /*011c*/ 	.short	0x0100
        /*011e*/ 	.byte	0x08
	.zero		1


	//   ....[10]....
        /*0120*/ 	.word	0x00001430
        /*0124*/ 	.word	0x00000003
        /*0128*/ 	.word	0x00000000
        /*012c*/ 	.short	0x010a
        /*012e*/ 	.byte	0x3f
	.zero		1


	//   ....[11]....
        /*0130*/ 	.word	0x00001490
        /*0134*/ 	.word	0x00000003
        /*0138*/ 	.word	0x00000000
        /*013c*/ 	.short	0x010a
        /*013e*/ 	.byte	0x3f
	.zero		1


	//   ....[12]....
        /*0140*/ 	.word	0x000019a0
        /*0144*/ 	.word	0x000000ff
        /*0148*/ 	.word	0x00000000
        /*014c*/ 	.short	0x010a
        /*014e*/ 	.byte	0x08
	.zero		1


	//   ....[13]....
        /*0150*/ 	.word	0x000019e0
        /*0154*/ 	.word	0x000000ff
        /*0158*/ 	.word	0x00000000
        /*015c*/ 	.short	0x010a
        /*015e*/ 	.byte	0x08
	.zero		1


	//   ....[14]....
        /*0160*/ 	.word	0x00001e00
        /*0164*/ 	.word	0x000000ff
        /*0168*/ 	.word	0x00000000
        /*016c*/ 	.short	0x0101
        /*016e*/ 	.byte	0x07
	.zero		1


	//   ....[15]....
        /*0170*/ 	.word	0x00001fc0
        /*0174*/ 	.word	0x000000ff
        /*0178*/ 	.word	0x00000000
        /*017c*/ 	.short	0x0101
        /*017e*/ 	.byte	0x04
	.zero		1


	//   ....[16]....
        /*0180*/ 	.word	0x00007170
        /*0184*/ 	.word	0x0000000e
        /*0188*/ 	.word	0x00000020
        /*018c*/ 	.short	0x010a
        /*018e*/ 	.byte	0x3f
	.zero		1


	//   ....[17]....
        /*0190*/ 	.word	0x000075d0
        /*0194*/ 	.word	0x00000005
        /*0198*/ 	.word	0x00000058
        /*019c*/ 	.short	0x0101
        /*019e*/ 	.byte	0x3f
	.zero		1


	//   ....[18]....
        /*01a0*/ 	.word	0x00007ce0
        /*01a4*/ 	.word	0x00000007
        /*01a8*/ 	.word	0x00000000
        /*01ac*/ 	.short	0x010a
        /*01ae*/ 	.byte	0x3f
	.zero		1


	//   ....[19]....
        /*01b0*/ 	.word	0x00007d60
        /*01b4*/ 	.word	0x00000008
        /*01b8*/ 	.word	0x00000000
        /*01bc*/ 	.short	0x010a
        /*01be*/ 	.byte	0x3f
	.zero		1


	//   ....[20]....
        /*01c0*/ 	.word	0x00007df0
        /*01c4*/ 	.word	0x0000000b
        /*01c8*/ 	.word	0x00000000
        /*01cc*/ 	.short	0x010a
        /*01ce*/ 	.byte	0x3f
	.zero		1


	//   ....[21]....
        /*01d0*/ 	.word	0x00007e80
        /*01d4*/ 	.word	0x00000003
        /*01d8*/ 	.word	0x00000000
        /*01dc*/ 	.short	0x010a
        /*01de*/ 	.byte	0x3f
	.zero		1


	//   ....[22]....
        /*01e0*/ 	.word	0x00007ee0
        /*01e4*/ 	.word	0x00000003
        /*01e8*/ 	.word	0x00000000
        /*01ec*/ 	.short	0x010a
        /*01ee*/ 	.byte	0x3f
	.zero		1


	//   ....[23]....
        /*01f0*/ 	.word	0x00007f40
        /*01f4*/ 	.word	0x00000004
        /*01f8*/ 	.word	0x00000000
        /*01fc*/ 	.short	0x010a
        /*01fe*/ 	.byte	0x3f
	.zero		1


	//   ....[24]....
        /*0200*/ 	.word	0x00008010
        /*0204*/ 	.word	0x0000000e
        /*0208*/ 	.word	0x00000020
        /*020c*/ 	.short	0x010a
        /*020e*/ 	.byte	0x3f
	.zero		1


	//   ....[25]....
        /*0210*/ 	.word	0x000080e0
        /*0214*/ 	.word	0x00000007
        /*0218*/ 	.word	0x00000000
        /*021c*/ 	.short	0x010a
        /*021e*/ 	.byte	0x3f
	.zero		1


	//   ....[26]....
        /*0220*/ 	.word	0x00008130
        /*0224*/ 	.word	0x00000008
        /*0228*/ 	.word	0x00000000
        /*022c*/ 	.short	0x010a
        /*022e*/ 	.byte	0x3f
	.zero		1


	//   ....[27]....
        /*0230*/ 	.word	0x00008180
        /*0234*/ 	.word	0x0000000b
        /*0238*/ 	.word	0x00000000
        /*023c*/ 	.short	0x010a
        /*023e*/ 	.byte	0x3f
	.zero		1


	//----- nvinfo : EIATTR_NUM_MBARRIERS
	.align		4
.L_35:
        /*0240*/ 	.byte	0x03, 0x38
        /*0242*/ 	.short	0x000a


	//----- nvinfo : EIATTR_EXIT_INSTR_OFFSETS
	.align		4
        /*0244*/ 	.byte	0x04, 0x1c
        /*0246*/ 	.short	(.L_37 - .L_36)


	//   ....[0]....
.L_36:
        /*0248*/ 	.word	0x00000660


	//   ....[1]....
        /*024c*/ 	.word	0x00000f20


	//   ....[2]....
        /*0250*/ 	.word	0x00006850


	//   ....[3]....
        /*0254*/ 	.word	0x00006e80


	//   ....[4]....
        /*0258*/ 	.word	0x00007ed0


	//----- nvinfo : EIATTR_MAX_THREADS
	.align		4
.L_37:
        /*025c*/ 	.byte	0x04, 0x05
        /*025e*/ 	.short	(.L_39 - .L_38)
.L_38:
        /*0260*/ 	.word	0x00000180
        /*0264*/ 	.word	0x00000001
        /*0268*/ 	.word	0x00000001


	//----- nvinfo : EIATTR_CRS_STACK_SIZE
	.align		4
.L_39:
        /*026c*/ 	.byte	0x04, 0x1e
        /*026e*/ 	.short	(.L_41 - .L_40)
.L_40:
        /*0270*/ 	.word	0x00000000


	//----- nvinfo : EIATTR_CBANK_PARAM_SIZE
	.align		4
.L_41:
        /*0274*/ 	.byte	0x03, 0x19
        /*0276*/ 	.short	0x0470


	//----- nvinfo : EIATTR_PARAM_CBANK
	.align		4
        /*0278*/ 	.byte	0x04, 0x0a
        /*027a*/ 	.short	(.L_43 - .L_42)
	.align		4
.L_42:
        /*027c*/ 	.word	index@(.nv.constant0._ZN7cutlass13device_kernelINS_4gemm6kernel13GemmUniversalIN4cute5tupleIJiiiiEEENS1_10collective13CollectiveMmaINS1_34MainloopSm90TmaGmmaWarpSpecializedILi4ENS5_IJNS4_1CILi1EEESB_SB_EEENS1_35KernelTmaWarpSpecializedCooperativeEEENS5_IJNSA_ILi128EEESF_SF_EEENS_10bfloat16_tENS5_IJlSB_lEEESH_SI_NS4_8TiledMMAINS4_8MMA_AtomIJNS4_4SM904GMMA28MMA_64x128x16_F32BF16BF16_SSILNSM_5MajorE0ELSO_0ELNSM_7ScaleInE1ELSP_1EEEEEENS4_6LayoutINS5_IJNSA_ILi2EEESB_SB_EEENS5_IJSB_NSA_ILi0EEESV_EEEEENS5_IJNS4_10UnderscoreESY_SY_EEEEENS4_13SM90_TMA_LOADENS4_14ComposedLayoutINS4_7SwizzleILi3ELi4ELi3EEENS4_18smem_ptr_flag_bitsILi16EEENSS_INS5_IJNSA_ILi8EEENSA_ILi64EEEEEENS5_IJS18_SB_EEEEEEEvNS4_8identityES11_S1C_vS1D_EENS_8epilogue10collective6detail29Sm90TmaWarpSpecializedAdapterINS1G_15DefaultEpilogueISH_SI_SI_NS1F_6thread17LinearCombinationISH_Li1EffLNS1K_9ScaleType4KindE0ELNS_15FloatRoundStyleE2ESH_EENS1_15EpilogueDefaultEEEEEvvEEEEvNT_6ParamsE)
        /*0280*/ 	.short	0x0210
        /*0282*/ 	.short	0x0470


	//----- nvinfo : EIATTR_SW_WAR
	.align		4
.L_43:
        /*0284*/ 	.byte	0x04, 0x36
        /*0286*/ 	.short	(.L_45 - .L_44)
.L_44:
        /*0288*/ 	.word	0x00000008
.L_45:


//--------------------- .nv.callgraph             --------------------------
	.section	.nv.callgraph,"",@"SHT_CUDA_CALLGRAPH"
	.align	4
	.sectionentsize	8
	.align		4
        /*0000*/ 	.word	0x00000000
	.align		4
        /*0004*/ 	.word	0xffffffff
	.align		4
        /*0008*/ 	.word	index@(_ZN7cutlass13device_kernelINS_4gemm6kernel13GemmUniversalIN4cute5tupleIJiiiiEEENS1_10collective13CollectiveMmaINS1_34MainloopSm90TmaGmmaWarpSpecializedILi4ENS5_IJNS4_1CILi1EEESB_SB_EEENS1_35KernelTmaWarpSpecializedCooperativeEEENS5_IJNSA_ILi128EEESF_SF_EEENS_10bfloat16_tENS5_IJlSB_lEEESH_SI_NS4_8TiledMMAINS4_8MMA_AtomIJNS4_4SM904GMMA28MMA_64x128x16_F32BF16BF16_SSILNSM_5MajorE0ELSO_0ELNSM_7ScaleInE1ELSP_1EEEEEENS4_6LayoutINS5_IJNSA_ILi2EEESB_SB_EEENS5_IJSB_NSA_ILi0EEESV_EEEEENS5_IJNS4_10UnderscoreESY_SY_EEEEENS4_13SM90_TMA_LOADENS4_14ComposedLayoutINS4_7SwizzleILi3ELi4ELi3EEENS4_18smem_ptr_flag_bitsILi16EEENSS_INS5_IJNSA_ILi8EEENSA_ILi64EEEEEENS5_IJS18_SB_EEEEEEEvNS4_8identityES11_S1C_vS1D_EENS_8epilogue10collective6detail29Sm90TmaWarpSpecializedAdapterINS1G_15DefaultEpilogueISH_SI_SI_NS1F_6thread17LinearCombinationISH_Li1EffLNS1K_9ScaleType4KindE0ELNS_15FloatRoundStyleE2ESH_EENS1_15EpilogueDefaultEEEEEvvEEEEvNT_6ParamsE)
	.align		4
        /*000c*/ 	.word	index@(__assertfail)
	.align		4
        /*0010*/ 	.word	0x00000000
	.align		4
        /*0014*/ 	.word	0xfffffffe
	.align		4
        /*0018*/ 	.word	0x00000000
	.align		4
        /*001c*/ 	.word	0xfffffffd
	.align		4
        /*0020*/ 	.word	0x00000000
	.align		4
        /*0024*/ 	.word	0xfffffffc


//--------------------- .nv.constant4             --------------------------
	.section	.nv.constant4,"a",@progbits
	.align	8
	.align		8
.nv.constant4:
        /*0000*/ 	.dword	__assertfail
	.align		8
        /*0008*/ 	.dword	__unnamed_1
	.align		8
        /*0010*/ 	.dword	_ZN40_INTERNAL_a7949d38_4_k_cu_41e3a30d_235814cuda3std3__45__cpo5beginE
	.align		8
        /*0018*/ 	.dword	_ZN40_INTERNAL_a7949d38_4_k_cu_41e3a30d_235814cuda3std3__45__cpo3endE
	.align		8
        /*0020*/ 	.dword	_ZN40_INTERNAL_a7949d38_4_k_cu_41e3a30d_235814cuda3std3__45__cpo6cbeginE
	.align		8
        /*0028*/ 	.dword	_ZN40_INTERNAL_a7949d38_4_k_cu_41e3a30d_235814cuda3std3__45__cpo4cendE
	.align		8
        /*0030*/ 	.dword	_ZN40_INTERNAL_a7949d38_4_k_cu_41e3a30d_235814cuda3std3__442_GLOBAL__N__a7949d38_4_k_cu_41e3a30d_235816ignoreE
	.align		8
        /*0038*/ 	.dword	_ZN40_INTERNAL_a7949d38_4_k_cu_41e3a30d_235814cuda3std3__419piecewise_constructE
	.align		8
        /*0040*/ 	.dword	_ZN40_INTERNAL_a7949d38_4_k_cu_41e3a30d_235814cuda3std3__48in_placeE
	.align		8
        /*0048*/ 	.dword	_ZN40_INTERNAL_a7949d38_4_k_cu_41e3a30d_235814cuda3std6ranges3__45__cpo4swapE
	.align		8
        /*0050*/ 	.dword	_ZN40_INTERNAL_a7949d38_4_k_cu_41e3a30d_235814cuda3std6ranges3__45__cpo9iter_moveE
	.align		8
        /*0058*/ 	.dword	_ZN40_INTERNAL_a7949d38_4_k_cu_41e3a30d_235814cute7productE
	.align		8
        /*0060*/ 	.dword	_ZN40_INTERNAL_a7949d38_4_k_cu_41e3a30d_235814cute1_E
	.align		8
        /*0068*/ 	.dword	$str$22
	.align		8
        /*0070*/ 	.dword	$str$23


//--------------------- .text._ZN7cutlass13device_kernelINS_4gemm6kernel13GemmUniversalIN4cute5tupleIJiiiiEEENS1_10collective13CollectiveMmaINS1_34MainloopSm90TmaGmmaWarpSpecializedILi4ENS5_IJNS4_1CILi1EEESB_SB_EEENS1_35KernelTmaWarpSpecializedCooperativeEEENS5_IJNSA_ILi128EEESF_SF_EEENS_10bfloat16_tENS5_IJlSB_lEEESH_SI_NS4_8TiledMMAINS4_8MMA_AtomIJNS4_4SM904GMMA28MMA_64x128x16_F32BF16BF16_SSILNSM_5MajorE0ELSO_0ELNSM_7ScaleInE1ELSP_1EEEEEENS4_6LayoutINS5_IJNSA_ILi2EEESB_SB_EEENS5_IJSB_NSA_ILi0EEESV_EEEEENS5_IJNS4_10UnderscoreESY_SY_EEEEENS4_13SM90_TMA_LOADENS4_14ComposedLayoutINS4_7SwizzleILi3ELi4ELi3EEENS4_18smem_ptr_flag_bitsILi16EEENSS_INS5_IJNSA_ILi8EEENSA_ILi64EEEEEENS5_IJS18_SB_EEEEEEEvNS4_8identityES11_S1C_vS1D_EENS_8epilogue10collective6detail29Sm90TmaWarpSpecializedAdapterINS1G_15DefaultEpilogueISH_SI_SI_NS1F_6thread17LinearCombinationISH_Li1EffLNS1K_9ScaleType4KindE0ELNS_15FloatRoundStyleE2ESH_EENS1_15EpilogueDefaultEEEEEvvEEEEvNT_6ParamsE --------------------------
	.section	.text._ZN7cutlass13device_kernelINS_4gemm6kernel13GemmUniversalIN4cute5tupleIJiiiiEEENS1_10collective13CollectiveMmaINS1_34MainloopSm90TmaGmmaWarpSpecializedILi4ENS5_IJNS4_1CILi1EEESB_SB_EEENS1_35KernelTmaWarpSpecializedCooperativeEEENS5_IJNSA_ILi128EEESF_SF_EEENS_10bfloat16_tENS5_IJlSB_lEEESH_SI_NS4_8TiledMMAINS4_8MMA_AtomIJNS4_4SM904GMMA28MMA_64x128x16_F32BF16BF16_SSILNSM_5MajorE0ELSO_0ELNSM_7ScaleInE1ELSP_1EEEEEENS4_6LayoutINS5_IJNSA_ILi2EEESB_SB_EEENS5_IJSB_NSA_ILi0EEESV_EEEEENS5_IJNS4_10UnderscoreESY_SY_EEEEENS4_13SM90_TMA_LOADENS4_14ComposedLayoutINS4_7SwizzleILi3ELi4ELi3EEENS4_18smem_ptr_flag_bitsILi16EEENSS_INS5_IJNSA_ILi8EEENSA_ILi64EEEEEENS5_IJS18_SB_EEEEEEEvNS4_8identityES11_S1C_vS1D_EENS_8epilogue10collective6detail29Sm90TmaWarpSpecializedAdapterINS1G_15DefaultEpilogueISH_SI_SI_NS1F_6thread17LinearCombinationISH_Li1EffLNS1K_9ScaleType4KindE0ELNS_15FloatRoundStyleE2ESH_EENS1_15EpilogueDefaultEEEEEvvEEEEvNT_6ParamsE,"ax",@progbits
	.align	128
.text._ZN7cutlass13device_kernelINS_4gemm6kernel13GemmUniversalIN4cute5tupleIJiiiiEEENS1_10collective13CollectiveMmaINS1_34MainloopSm90TmaGmmaWarpSpecializedILi4ENS5_IJNS4_1CILi1EEESB_SB_EEENS1_35KernelTmaWarpSpecializedCooperativeEEENS5_IJNSA_ILi128EEESF_SF_EEENS_10bfloat16_tENS5_IJlSB_lEEESH_SI_NS4_8TiledMMAINS4_8MMA_AtomIJNS4_4SM904GMMA28MMA_64x128x16_F32BF16BF16_SSILNSM_5MajorE0ELSO_0ELNSM_7ScaleInE1ELSP_1EEEEEENS4_6LayoutINS5_IJNSA_ILi2EEESB_SB_EEENS5_IJSB_NSA_ILi0EEESV_EEEEENS5_IJNS4_10UnderscoreESY_SY_EEEEENS4_13SM90_TMA_LOADENS4_14ComposedLayoutINS4_7SwizzleILi3ELi4ELi3EEENS4_18smem_ptr_flag_bitsILi16EEENSS_INS5_IJNSA_ILi8EEENSA_ILi64EEEEEENS5_IJS18_SB_EEEEEEEvNS4_8identityES11_S1C_vS1D_EENS_8epilogue10collective6detail29Sm90TmaWarpSpecializedAdapterINS1G_15DefaultEpilogueISH_SI_SI_NS1F_6thread17LinearCombinationISH_Li1EffLNS1K_9ScaleType4KindE0ELNS_15FloatRoundStyleE2ESH_EENS1_15EpilogueDefaultEEEEEvvEEEEvNT_6ParamsE:
        .type           _ZN7cutlass13device_kernelINS_4gemm6kernel13GemmUniversalIN4cute5tupleIJiiiiEEENS1_10collective13CollectiveMmaINS1_34MainloopSm90TmaGmmaWarpSpecializedILi4ENS5_IJNS4_1CILi1EEESB_SB_EEENS1_35KernelTmaWarpSpecializedCooperativeEEENS5_IJNSA_ILi128EEESF_SF_EEENS_10bfloat16_tENS5_IJlSB_lEEESH_SI_NS4_8TiledMMAINS4_8MMA_AtomIJNS4_4SM904GMMA28MMA_64x128x16_F32BF16BF16_SSILNSM_5MajorE0ELSO_0ELNSM_7ScaleInE1ELSP_1EEEEEENS4_6LayoutINS5_IJNSA_ILi2EEESB_SB_EEENS5_IJSB_NSA_ILi0EEESV_EEEEENS5_IJNS4_10UnderscoreESY_SY_EEEEENS4_13SM90_TMA_LOADENS4_14ComposedLayoutINS4_7SwizzleILi3ELi4ELi3EEENS4_18smem_ptr_flag_bitsILi16EEENSS_INS5_IJNSA_ILi8EEENSA_ILi64EEEEEENS5_IJS18_SB_EEEEEEEvNS4_8identityES11_S1C_vS1D_EENS_8epilogue10collective6detail29Sm90TmaWarpSpecializedAdapterINS1G_15DefaultEpilogueISH_SI_SI_NS1F_6thread17LinearCombinationISH_Li1EffLNS1K_9ScaleType4KindE0ELNS_15FloatRoundStyleE2ESH_EENS1_15EpilogueDefaultEEEEEvvEEEEvNT_6ParamsE,@function
        .size           _ZN7cutlass13device_kernelINS_4gemm6kernel13GemmUniversalIN4cute5tupleIJiiiiEEENS1_10collective13CollectiveMmaINS1_34MainloopSm90TmaGmmaWarpSpecializedILi4ENS5_IJNS4_1CILi1EEESB_SB_EEENS1_35KernelTmaWarpSpecializedCooperativeEEENS5_IJNSA_ILi128EEESF_SF_EEENS_10bfloat16_tENS5_IJlSB_lEEESH_SI_NS4_8TiledMMAINS4_8MMA_AtomIJNS4_4SM904GMMA28MMA_64x128x16_F32BF16BF16_SSILNSM_5MajorE0ELSO_0ELNSM_7ScaleInE1ELSP_1EEEEEENS4_6LayoutINS5_IJNSA_ILi2EEESB_SB_EEENS5_IJSB_NSA_ILi0EEESV_EEEEENS5_IJNS4_10UnderscoreESY_SY_EEEEENS4_13SM90_TMA_LOADENS4_14ComposedLayoutINS4_7SwizzleILi3ELi4ELi3EEENS4_18smem_ptr_flag_bitsILi16EEENSS_INS5_IJNSA_ILi8EEENSA_ILi64EEEEEENS5_IJS18_SB_EEEEEEEvNS4_8identityES11_S1C_vS1D_EENS_8epilogue10collective6detail29Sm90TmaWarpSpecializedAdapterINS1G_15DefaultEpilogueISH_SI_SI_NS1F_6thread17LinearCombinationISH_Li1EffLNS1K_9ScaleType4KindE0ELNS_15FloatRoundStyleE2ESH_EENS1_15EpilogueDefaultEEEEEvvEEEEvNT_6ParamsE,(.L_x_194 - _ZN7cutlass13device_kernelINS_4gemm6kernel13GemmUniversalIN4cute5tupleIJiiiiEEENS1_10collective13CollectiveMmaINS1_34MainloopSm90TmaGmmaWarpSpecializedILi4ENS5_IJNS4_1CILi1EEESB_SB_EEENS1_35KernelTmaWarpSpecializedCooperativeEEENS5_IJNSA_ILi128EEESF_SF_EEENS_10bfloat16_tENS5_IJlSB_lEEESH_SI_NS4_8TiledMMAINS4_8MMA_AtomIJNS4_4SM904GMMA28MMA_64x128x16_F32BF16BF16_SSILNSM_5MajorE0ELSO_0ELNSM_7ScaleInE1ELSP_1EEEEEENS4_6LayoutINS5_IJNSA_ILi2EEESB_SB_EEENS5_IJSB_NSA_ILi0EEESV_EEEEENS5_IJNS4_10UnderscoreESY_SY_EEEEENS4_13SM90_TMA_LOADENS4_14ComposedLayoutINS4_7SwizzleILi3ELi4ELi3EEENS4_18smem_ptr_flag_bitsILi16EEENSS_INS5_IJNSA_ILi8EEENSA_ILi64EEEEEENS5_IJS18_SB_EEEEEEEvNS4_8identityES11_S1C_vS1D_EENS_8epilogue10collective6detail29Sm90TmaWarpSpecializedAdapterINS1G_15DefaultEpilogueISH_SI_SI_NS1F_6thread17LinearCombinationISH_Li1EffLNS1K_9ScaleType4KindE0ELNS_15FloatRoundStyleE2ESH_EENS1_15EpilogueDefaultEEEEEvvEEEEvNT_6ParamsE)
        .other          _ZN7cutlass13device_kernelINS_4gemm6kernel13GemmUniversalIN4cute5tupleIJiiiiEEENS1_10collective13CollectiveMmaINS1_34MainloopSm90TmaGmmaWarpSpecializedILi4ENS5_IJNS4_1CILi1EEESB_SB_EEENS1_35KernelTmaWarpSpecializedCooperativeEEENS5_IJNSA_ILi128EEESF_SF_EEENS_10bfloat16_tENS5_IJlSB_lEEESH_SI_NS4_8TiledMMAINS4_8MMA_AtomIJNS4_4SM904GMMA28MMA_64x128x16_F32BF16BF16_SSILNSM_5MajorE0ELSO_0ELNSM_7ScaleInE1ELSP_1EEEEEENS4_6LayoutINS5_IJNSA_ILi2EEESB_SB_EEENS5_IJSB_NSA_ILi0EEESV_EEEEENS5_IJNS4_10UnderscoreESY_SY_EEEEENS4_13SM90_TMA_LOADENS4_14ComposedLayoutINS4_7SwizzleILi3ELi4ELi3EEENS4_18smem_ptr_flag_bitsILi16EEENSS_INS5_IJNSA_ILi8EEENSA_ILi64EEEEEENS5_IJS18_SB_EEEEEEEvNS4_8identityES11_S1C_vS1D_EENS_8epilogue10collective6detail29Sm90TmaWarpSpecializedAdapterINS1G_15DefaultEpilogueISH_SI_SI_NS1F_6thread17LinearCombinationISH_Li1EffLNS1K_9ScaleType4KindE0ELNS_15FloatRoundStyleE2ESH_EENS1_15EpilogueDefaultEEEEEvvEEEEvNT_6ParamsE,@"STO_CUDA_ENTRY STV_DEFAULT"
_ZN7cutlass13device_kernelINS_4gemm6kernel13GemmUniversalIN4cute5tupleIJiiiiEEENS1_10collective13CollectiveMmaINS1_34MainloopSm90TmaGmmaWarpSpecializedILi4ENS5_IJNS4_1CILi1EEESB_SB_EEENS1_35KernelTmaWarpSpecializedCooperativeEEENS5_IJNSA_ILi128EEESF_SF_EEENS_10bfloat16_tENS5_IJlSB_lEEESH_SI_NS4_8TiledMMAINS4_8MMA_AtomIJNS4_4SM904GMMA28MMA_64x128x16_F32BF16BF16_SSILNSM_5MajorE0ELSO_0ELNSM_7ScaleInE1ELSP_1EEEEEENS4_6LayoutINS5_IJNSA_ILi2EEESB_SB_EEENS5_IJSB_NSA_ILi0EEESV_EEEEENS5_IJNS4_10UnderscoreESY_SY_EEEEENS4_13SM90_TMA_LOADENS4_14ComposedLayoutINS4_7SwizzleILi3ELi4ELi3EEENS4_18smem_ptr_flag_bitsILi16EEENSS_INS5_IJNSA_ILi8EEENSA_ILi64EEEEEENS5_IJS18_SB_EEEEEEEvNS4_8identityES11_S1C_vS1D_EENS_8epilogue10collective6detail29Sm90TmaWarpSpecializedAdapterINS1G_15DefaultEpilogueISH_SI_SI_NS1F_6thread17LinearCombinationISH_Li1EffLNS1K_9ScaleType4KindE0ELNS_15FloatRoundStyleE2ESH_EENS1_15EpilogueDefaultEEEEEvvEEEEvNT_6ParamsE:
[----:B------:R-:W0:Y:S01]  /*0000*/  LDC R1, c[0x0][0x28] ;  /* 0x00000a00ff017b82 */ /* 0x000e220000000800 */
[----:B------:R-:W1:Y:S01]  /*0010*/  S2R R4, SR_TID.X ;  /* 0x0000000000047919 */ /* 0x000e620000002100 */
[----:B------:R-:W-:Y:S01]  /*0020*/  ELECT P0, URZ, PT ;  /* 0x00000000003f782f */ /* 0x000fe20003800000 */
[----:B------:R-:W-:Y:S01]  /*0030*/  BSSY B0, `(.L_x_0) ;  /* 0x000000f000007945 */ /* 0x000fe20003800000 */
[--C-:B-1----:R-:W-:Y:S02]  /*0040*/  SHF.R.U32.HI R0, RZ, 0x5, R4.reuse ;  /* 0x00000005ff007819 */ /* 0x102fe40000011604 */
[----:B------:R-:W-:-:S03]  /*0050*/  SHF.R.U32.HI R14, RZ, 0x7, R4 ;  /* 0x00000007ff0e7819 */ /* 0x000fc60000011604 */
[----:B------:R-:W1:Y:S04]  /*0060*/  SHFL.IDX PT, R5, R0, RZ, 0x1f ;  /* 0x00001fff00057589 */ /* 0x000e6800000e0000 */
[----:B------:R2:W3:Y:S01]  /*0070*/  SHFL.IDX PT, R10, R14, RZ, 0x1f ;  /* 0x00001fff0e0a7589 */ /* 0x0004e200000e0000 */
[----:B-1----:R-:W-:-:S13]  /*0080*/  ISETP.NE.OR P0, PT, R5, RZ, !P0 ;  /* 0x000000ff0500720c */ /* 0x002fda0004705670 */
[----:B0-23--:R-:W-:Y:S05]  /*0090*/  @P0 BRA `(.L_x_1) ;  /* 0x0000000000200947 */ /* 0x00dfea0003800000 */
[----:B------:R-:W-:Y:S02]  /*00a0*/  ULDC.64 UR4, c[0x0][0x198] ;  /* 0x0000660000047ab9 */ /* 0x000fe40000000a00 */
[----:B------:R-:W-:Y:S02]  /*00b0*/  UIADD3 UR6, UP0, UR4, 0xf0, URZ ;  /* 0x000000f004067890 */ /* 0x000fe4000ff1e03f */
[----:B------:R-:W-:Y:S02]  /*00c0*/  UIADD3 UR4, UP1, UR4, 0x1f0, URZ ;  /* 0x000001f004047890 */ /* 0x000fe4000ff3e03f */
[----:B------:R-:W-:Y:S02]  /*00d0*/  UIADD3.X UR7, URZ, UR5, URZ, UP0, !UPT ;  /* 0x000000053f077290 */ /* 0x000fe400087fe43f */
[----:B------:R-:W-:-:S07]  /*00e0*/  UIADD3.X UR5, URZ, UR5, URZ, UP1, !UPT ;  /* 0x000000053f057290 */ /* 0x000fce0008ffe43f */
[----:B------:R0:W-:Y:S02]  /*00f0*/  UTMACCTL.PF [UR6] ;  /* 0x00000000060079b9 */ /* 0x0001e40008040000 */
[----:B------:R0:W-:Y:S02]  /*0100*/  UTMACCTL.PF [UR4] ;  /* 0x00000000040079b9 */ /* 0x0001e40008040000 */
[----:B0-----:R-:W-:Y:S01]  /*0110*/  NOP ;  /* 0x0000000000007918 */ /* 0x001fe20000000000 */
.L_x_1:
[----:B------:R-:W-:Y:S05]  /*0120*/  BSYNC B0 ;  /* 0x0000000000007941 */ /* 0x000fea0003800000 */
.L_x_0:
[----:B------:R-:W0:Y:S02]  /*0130*/  SHFL.IDX PT, R2, R0, RZ, 0x1f ;  /* 0x00001fff00027589 */ /* 0x000e2400000e0000 */
[----:B0-----:R-:W-:-:S13]  /*0140*/  ISETP.NE.AND P0, PT, R2, RZ, PT ;  /* 0x000000ff0200720c */ /* 0x001fda0003f05270 */
[----:B------:R-:W-:Y:S05]  /*0150*/  @P0 BRA `(.L_x_2) ;  /* 0x0000000000580947 */ /* 0x000fea0003800000 */
[----:B------:R-:W0:Y:S01]  /*0160*/  S2UR UR8, SR_CgaCtaId ;  /* 0x00000000000879c3 */ /* 0x000e220000008800 */
[----:B------:R-:W-:Y:S01]  /*0170*/  UMOV UR4, 0x400 ;  /* 0x0000040000047882 */ /* 0x000fe20000000000 */
[----:B------:R-:W-:Y:S01]  /*0180*/  UMOV UR5, 0x1 ;  /* 0x0000000100057882 */ /* 0x000fe20000000000 */
[----:B------:R-:W-:Y:S01]  /*0190*/  UMOV UR6, 0x100 ;  /* 0x0000010000067882 */ /* 0x000fe20000000000 */
[----:B------:R-:W-:Y:S01]  /*01a0*/  ELECT P0, URZ, PT ;  /* 0x00000000003f782f */ /* 0x000fe20003800000 */
[----:B------:R-:W-:-:S04]  /*01b0*/  UIADD3 UR6, -UR6, 0x100000, URZ ;  /* 0x0010000006067890 */ /* 0x000fc8000fffe13f */
[----:B------:R-:W-:Y:S02]  /*01c0*/  USHF.L.U32 UR7, UR6, 0xb, URZ ;  /* 0x0000000b06077899 */ /* 0x000fe4000800063f */
[----:B------:R-:W-:Y:S02]  /*01d0*/  USHF.L.U32 UR6, UR6, 0x1, URZ ;  /* 0x0000000106067899 */ /* 0x000fe4000800063f */
[----:B0-----:R-:W-:Y:S02]  /*01e0*/  ULEA UR8, UR8, UR4, 0x18 ;  /* 0x0000000408087291 */ /* 0x001fe4000f8ec03f */
[----:B------:R-:W-:-:S04]  /*01f0*/  UIADD3 UR4, -UR5, 0x100000, URZ ;  /* 0x0010000005047890 */ /* 0x000fc8000fffe13f */
[----:B------:R-:W-:Y:S02]  /*0200*/  USHF.L.U32 UR5, UR4, 0xb, URZ ;  /* 0x0000000b04057899 */ /* 0x000fe4000800063f */
[----:B------:R-:W-:Y:S01]  /*0210*/  USHF.L.U32 UR4, UR4, 0x1, URZ ;  /* 0x0000000104047899 */ /* 0x000fe2000800063f */
[----:B------:R-:W0:Y:S11]  /*0220*/  FENCE.VIEW.ASYNC.S ;  /* 0x00000000000073c6 */ /* 0x000e360000000000 */
[----:B0-----:R0:W1:Y:S01]  /*0230*/  SYNCS.EXCH.64 URZ, [UR8], UR4 ;  /* 0x00000004083f75b2 */ /* 0x0010620008000100 */
[----:B------:R0:W2:Y:S01]  /*0240*/  SYNCS.EXCH.64 URZ, [UR8+0x20], UR6 ;  /* 0x00002006083f75b2 */ /* 0x0000a20008000100 */
[----:B------:R0:W3:Y:S01]  /*0250*/  SYNCS.EXCH.64 URZ, [UR8+0x8], UR4 ;  /* 0x00000804083f75b2 */ /* 0x0000e20008000100 */
[----:B------:R0:W4:Y:S01]  /*0260*/  SYNCS.EXCH.64 URZ, [UR8+0x28], UR6 ;  /* 0x00002806083f75b2 */ /* 0x0001220008000100 */
[----:B------:R0:W0:Y:S01]  /*0270*/  SYNCS.EXCH.64 URZ, [UR8+0x10], UR4 ;  /* 0x00001004083f75b2 */ /* 0x0000220008000100 */
[----:B------:R0:W0:Y:S01]  /*0280*/  SYNCS.EXCH.64 URZ, [UR8+0x30], UR6 ;  /* 0x00003006083f75b2 */ /* 0x0000220008000100 */
[----:B------:R0:W0:Y:S01]  /*0290*/  SYNCS.EXCH.64 URZ, [UR8+0x18], UR4 ;  /* 0x00001804083f75b2 */ /* 0x0000220008000100 */
[----:B------:R0:W0:Y:S01]  /*02a0*/  SYNCS.EXCH.64 URZ, [UR8+0x38], UR6 ;  /* 0x00003806083f75b2 */ /* 0x0000220008000100 */
[----:B------:R-:W-:Y:S01]  /*02b0*/  NOP ;  /* 0x0000000000007918 */ /* 0x000fe20000000000 */
.L_x_2:
[----:B------:R-:W5:Y:S01]  /*02c0*/  SHFL.IDX PT, R0, R0, RZ, 0x1f ;  /* 0x00001fff00007589 */ /* 0x000f6200000e0000 */
[----:B------:R-:W-:Y:S01]  /*02d0*/  ELECT P0, URZ, PT ;  /* 0x00000000003f782f */ /* 0x000fe20003800000 */
[----:B------:R-:W1:Y:S01]  /*02e0*/  LDC R2, c[0x0][0x65c] ;  /* 0x00019700ff027b82 */ /* 0x000e620000000800 */
[----:B0-----:R-:W-:Y:S01]  /*02f0*/  UMOV UR4, 0x20 ;  /* 0x0000002000047882 */ /* 0x001fe20000000000 */
[----:B------:R-:W0:Y:S01]  /*0300*/  S2R R3, SR_CTAID.Y ;  /* 0x0000000000037919 */ /* 0x000e220000002600 */
[----:B------:R-:W-:Y:S01]  /*0310*/  NOP ;  /* 0x0000000000007918 */ /* 0x000fe20000000000 */
[----:B------:R-:W-:Y:S01]  /*0320*/  ISETP.NE.AND P2, PT, R10, RZ, PT ;  /* 0x000000ff0a00720c */ /* 0x000fe20003f45270 */
[----:B------:R-:W-:Y:S01]  /*0330*/  NOP ;  /* 0x0000000000007918 */ /* 0x000fe20000000000 */
[----:B------:R-:W2:Y:S01]  /*0340*/  S2R R6, SR_CTAID.X ;  /* 0x0000000000067919 */ /* 0x000ea20000002500 */
[----:B------:R-:W-:Y:S01]  /*0350*/  IMAD.MOV.U32 R7, RZ, RZ, RZ ;  /* 0x000000ffff077224 */ /* 0x000fe200078e00ff */
[----:B-----5:R-:W-:-:S02]  /*0360*/  ISETP.NE.OR P0, PT, R0, RZ, !P0 ;  /* 0x000000ff0000720c */ /* 0x020fc40004705670 */
[----:B-1----:R-:W-:-:S04]  /*0370*/  ISETP.NE.AND P3, PT, R2, 0x1, PT ;  /* 0x000000010200780c */ /* 0x002fc80003f65270 */
[----:B------:R-:W-:Y:S02]  /*0380*/  P2R R0, PR, RZ, 0x8 ;  /* 0x00000008ff007803 */ /* 0x000fe40000000000 */
[----:B------:R-:W-:-:S04]  /*0390*/  SHF.R.S32.HI R0, RZ, 0x1f, R5 ;  /* 0x0000001fff007819 */ /* 0x000fc80000011405 */
[----:B------:R-:W-:Y:S01]  /*03a0*/  LEA.HI R0, R0, R5, RZ, 0x2 ;  /* 0x0000000500007211 */ /* 0x000fe200078f10ff */
[----:B------:R-:W-:Y:S01]  /*03b0*/  VOTEU.ALL UP0, P0 ;  /* 0x00000000003f7886 */ /* 0x000fe20000000000 */
[----:B------:R-:W-:Y:S01]  /*03c0*/  VOTEU.ALL UP1, P0 ;  /* 0x00000000003f7886 */ /* 0x000fe20000020000 */
[----:B------:R-:W2:Y:S01]  /*03d0*/  @P3 LDC R17, c[0x0][0x10] ;  /* 0x00000400ff113b82 */ /* 0x000ea20000000800 */
[----:B------:R-:W-:Y:S01]  /*03e0*/  LOP3.LUT R0, R0, 0xfffffffc, RZ, 0xc0, !PT ;  /* 0xfffffffc00007812 */ /* 0x000fe200078ec0ff */
[----:B0-----:R-:W-:Y:S01]  /*03f0*/  @P3 IMAD.MOV.U32 R8, RZ, RZ, R3 ;  /* 0x000000ffff083224 */ /* 0x001fe200078e0003 */
[----:B------:R-:W-:Y:S01]  /*0400*/  @!UP0 UMOV UR6, 0x400 ;  /* 0x0000040000068882 */ /* 0x000fe20000000000 */
[----:B------:R-:W-:-:S04]  /*0410*/  @!UP0 UIADD3 UR4, -UR4, 0x100000, URZ ;  /* 0x0010000004048890 */ /* 0x000fc8000fffe13f */
[----:B------:R-:W-:Y:S02]  /*0420*/  @!UP0 USHF.L.U32 UR5, UR4, 0xb, URZ ;  /* 0x0000000b04058899 */ /* 0x000fe4000800063f */
[----:B------:R-:W-:Y:S01]  /*0430*/  @!UP0 USHF.L.U32 UR4, UR4, 0x1, URZ ;  /* 0x0000000104048899 */ /* 0x000fe2000800063f */
[----:B------:R-:W-:Y:S02]  /*0440*/  @P3 IMAD.MOV.U32 R9, RZ, RZ, RZ ;  /* 0x000000ffff093224 */ /* 0x000fe400078e00ff */
[----:B------:R-:W-:Y:S01]  /*0450*/  IMAD.IADD R0, R5, 0x1, -R0 ;  /* 0x0000000105007824 */ /* 0x000fe200078e0a00 */
[----:B------:R-:W0:Y:S01]  /*0460*/  @!UP0 S2UR UR7, SR_CgaCtaId ;  /* 0x00000000000789c3 */ /* 0x000e220000008800 */
[----:B------:R-:W-:-:S03]  /*0470*/  @P3 IMAD.MOV.U32 R5, RZ, RZ, RZ ;  /* 0x000000ffff053224 */ /* 0x000fc600078e00ff */
[----:B------:R-:W-:-:S04]  /*0480*/  ISETP.NE.AND P1, PT, R0, 0x3, PT ;  /* 0x000000030000780c */ /* 0x000fc80003f25270 */
[----:B------:R-:W1:Y:S01]  /*0490*/  @!P3 LDC R11, c[0x0][0xc] ;  /* 0x00000300ff0bbb82 */ /* 0x000e620000000800 */
[----:B--2---:R-:W-:-:S04]  /*04a0*/  @P3 IMAD.WIDE.U32 R16, R6, R17, R8 ;  /* 0x0000001106103225 */ /* 0x004fc800078e0008 */
[----:B------:R-:W-:Y:S01]  /*04b0*/  @P3 IMAD.IADD R17, R17, 0x1, R5 ;  /* 0x0000000111113824 */ /* 0x000fe200078e0205 */
[----:B------:R-:W-:Y:S01]  /*04c0*/  LOP3.LUT R5, R4, 0x7f, RZ, 0xc0, !PT ;  /* 0x0000007f04057812 */ /* 0x000fe200078ec0ff */
[----:B0-----:R-:W-:Y:S01]  /*04d0*/  @!UP0 ULEA UR8, UR7, UR6, 0x18 ;  /* 0x0000000607088291 */ /* 0x001fe2000f8ec03f */
[----:B------:R-:W-:Y:S02]  /*04e0*/  VOTEU.ALL UP0, P0 ;  /* 0x00000000003f7886 */ /* 0x000fe40000000000 */
[----:B------:R-:W-:Y:S01]  /*04f0*/  ULDC UR6, c[0x0][0xc] ;  /* 0x0000030000067ab9 */ /* 0x000fe20000000800 */
[----:B------:R-:W-:Y:S01]  /*0500*/  ISETP.EQ.OR P0, PT, R0, RZ, !P1 ;  /* 0x000000ff0000720c */ /* 0x000fe20004f02670 */
[----:B------:R-:W-:-:S03]  /*0510*/  ULDC UR7, c[0x0][0x10] ;  /* 0x0000040000077ab9 */ /* 0x000fc60000000800 */
[C---:B------:R-:W-:Y:S01]  /*0520*/  ISETP.EQ.AND P0, PT, R10.reuse, RZ, P0 ;  /* 0x000000ff0a00720c */ /* 0x040fe20000702270 */
[----:B------:R-:W-:Y:S02]  /*0530*/  VIADD R10, R10, 0xffffffff ;  /* 0xffffffff0a0a7836 */ /* 0x000fe40000000000 */
[----:B-1----:R-:W-:Y:S01]  /*0540*/  @!P3 IMAD.WIDE.U32 R8, R11, R3, R6 ;  /* 0x000000030b08b225 */ /* 0x002fe200078e0006 */
[----:B------:R-:W0:Y:S02]  /*0550*/  FENCE.VIEW.ASYNC.S ;  /* 0x00000000000073c6 */ /* 0x000e240000000000 */
[----:B0-----:R-:W3:Y:S01]  /*0560*/  @!UP0 SYNCS.EXCH.64 URZ, [UR8+0x50], UR4 ;  /* 0x00005004083f85b2 */ /* 0x001ee20008000100 */
[----:B------:R-:W-:Y:S02]  /*0570*/  SEL R18, RZ, 0x1, !P0 ;  /* 0x00000001ff127807 */ /* 0x000fe40004000000 */
[----:B------:R-:W-:Y:S01]  /*0580*/  ISETP.GE.U32.AND P1, PT, R10, 0x2, PT ;  /* 0x000000020a00780c */ /* 0x000fe20003f26070 */
[----:B------:R-:W-:-:S02]  /*0590*/  @!P3 IMAD.MOV.U32 R16, RZ, RZ, R8 ;  /* 0x000000ffff10b224 */ /* 0x000fc400078e0008 */
[----:B------:R-:W-:Y:S01]  /*05a0*/  @!P3 IMAD.MOV.U32 R17, RZ, RZ, R9 ;  /* 0x000000ffff11b224 */ /* 0x000fe200078e0009 */
[----:B------:R-:W-:Y:S01]  /*05b0*/  SEL R18, R18, 0x2, P1 ;  /* 0x0000000212127807 */ /* 0x000fe20000800000 */
[----:B------:R0:W3:Y:S01]  /*05c0*/  @!UP1 SYNCS.EXCH.64 URZ, [UR8+0x58], UR4 ;  /* 0x00005804083f95b2 */ /* 0x0000e20008000100 */
[----:B------:R-:W-:Y:S01]  /*05d0*/  NOP ;  /* 0x0000000000007918 */ /* 0x000fe20000000000 */
[----:B0-----:R-:W-:-:S03]  /*05e0*/  UIMAD.WIDE.U32 UR4, UR6, UR7, URZ ;  /* 0x00000007060472a5 */ /* 0x001fc6000f8e003f */
[----:B------:R-:W-:Y:S02]  /*05f0*/  ULDC UR6, c[0x0][0x14] ;  /* 0x0000050000067ab9 */ /* 0x000fe40000000800 */
[----:B------:R-:W-:Y:S02]  /*0600*/  UIMAD.WIDE.U32 UR38, UR4, UR6, URZ ;  /* 0x00000006042672a5 */ /* 0x000fe4000f8e003f */
[----:B------:R-:W-:-:S04]  /*0610*/  UIMAD UR41, UR5, UR6, URZ ;  /* 0x00000006052972a4 */ /* 0x000fc8000f8e023f */
[----:B------:R-:W-:Y:S01]  /*0620*/  UIADD3 UR41, UR39, UR41, URZ ;  /* 0x0000002927297290 */ /* 0x000fe2000fffe03f */
[----:B---34-:R-:W-:Y:S06]  /*0630*/  BAR.SYNC.DEFER_BLOCKING 0x0 ;  /* 0x0000000000007b1d */ /* 0x018fec0000010000 */
[----:B------:R-:W-:Y:S05]  /*0640*/  @!P2 BRA `(.L_x_3) ;  /* 0x000000600084a947 */ /* 0x000fea0003800000 */
[----:B------:R-:W-:-:S13]  /*0650*/  ISETP.GT.U32.AND P0, PT, R10, 0x1, PT ;  /* 0x000000010a00780c */ /* 0x000fda0003f04070 */
[----:B------:R-:W-:Y:S05]  /*0660*/  @P0 EXIT ;  /* 0x000000000000094d */ /* 0x000fea0003800000 */
[----:B------:R-:W-:Y:S01]  /*0670*/  ULDC.64 UR4, c[0x0][0x650] ;  /* 0x0001940000047ab9 */ /* 0x000fe20000000a00 */
[----:B------:R-:W-:Y:S01]  /*0680*/  PRMT R0, RZ, 0x7610, R0 ;  /* 0x00007610ff007816 */ /* 0x000fe20000000000 */
[----:B------:R-:W-:Y:S01]  /*0690*/  IMAD.MOV.U32 R101, RZ, RZ, -0x1 ;  /* 0xffffffffff657424 */ /* 0x000fe200078e00ff */
[----:B------:R-:W-:Y:S01]  /*06a0*/  ISETP.GE.U32.AND P0, PT, R16, UR4, PT ;  /* 0x0000000410007c0c */ /* 0x000fe2000bf06070 */
[----:B------:R-:W-:Y:S02]  /*06b0*/  IMAD.MOV.U32 R100, RZ, RZ, -0x1 ;  /* 0xffffffffff647424 */ /* 0x000fe400078e00ff */
[----:B------:R-:W-:Y:S01]  /*06c0*/  IMAD.MOV.U32 R99, RZ, RZ, -0x1 ;  /* 0xffffffffff637424 */ /* 0x000fe200078e00ff */
[----:B------:R-:W-:-:S13]  /*06d0*/  ISETP.GE.U32.AND.EX P0, PT, R17, UR5, PT, P0 ;  /* 0x0000000511007c0c */ /* 0x000fda000bf06100 */
[----:B------:R-:W-:Y:S05]  /*06e0*/  @P0 BRA `(.L_x_4) ;  /* 0x0000000400540947 */ /* 0x000fea0003800000 */
[----:B------:R-:W0:Y:S01]  /*06f0*/  LDC.64 R20, c[0x0][0x628] ;  /* 0x00018a00ff147b82 */ /* 0x000e220000000a00 */
[----:B------:R-:W-:Y:S02]  /*0700*/  IMAD.MOV.U32 R8, RZ, RZ, R16 ;  /* 0x000000ffff087224 */ /* 0x000fe400078e0010 */
[----:B------:R-:W-:-:S05]  /*0710*/  IMAD.MOV.U32 R9, RZ, RZ, R17 ;  /* 0x000000ffff097224 */ /* 0x000fca00078e0011 */
[----:B------:R-:W1:Y:S08]  /*0720*/  LDC R0, c[0x0][0x630] ;  /* 0x00018c00ff007b82 */ /* 0x000e700000000800 */
[----:B------:R-:W2:Y:S01]  /*0730*/  LDC.64 R22, c[0x0][0x620] ;  /* 0x00018800ff167b82 */ /* 0x000ea20000000a00 */
[----:B0-----:R-:W-:-:S04]  /*0740*/  ISETP.NE.U32.AND P0, PT, R20, RZ, PT ;  /* 0x000000ff1400720c */ /* 0x001fc80003f05070 */
[----:B------:R-:W-:-:S13]  /*0750*/  ISETP.NE.AND.EX P0, PT, R21, RZ, PT, P0 ;  /* 0x000000ff1500720c */ /* 0x000fda0003f05300 */
[----:B-12---:R-:W-:Y:S05]  /*0760*/  @!P0 BRA `(.L_x_5) ;  /* 0x0000000000288947 */ /* 0x006fea0003800000 */
[----:B------:R-:W0:Y:S02]  /*0770*/  LDC R13, c[0x0][0x634] ;  /* 0x00018d00ff0d7b82 */ /* 0x000e240000000800 */
[----:B0-----:R-:W-:-:S05]  /*0780*/  IADD3 R13, P0, R16, R13, RZ ;  /* 0x0000000d100d7210 */ /* 0x001fca0007f1e0ff */
[----:B------:R-:W-:-:S04]  /*0790*/  IMAD.X R15, RZ, RZ, R17, P0 ;  /* 0x000000ffff0f7224 */ /* 0x000fc800000e0611 */
[----:B------:R-:W-:-:S04]  /*07a0*/  IMAD.WIDE.U32 R8, R15, R20, RZ ;  /* 0x000000140f087225 */ /* 0x000fc800078e00ff */
[----:B------:R-:W-:-:S04]  /*07b0*/  IMAD.WIDE.U32 R10, P0, R13, R21, R8 ;  /* 0x000000150d0a7225 */ /* 0x000fc80007800008 */
[----:B------:R-:W-:-:S04]  /*07c0*/  IMAD.WIDE.U32 R8, R13, R20, RZ ;  /* 0x000000140d087225 */ /* 0x000fc800078e00ff */
[----:B------:R-:W-:Y:S01]  /*07d0*/  IMAD.X R13, RZ, RZ, RZ, P0 ;  /* 0x000000ffff0d7224 */ /* 0x000fe200000e06ff */
[----:B------:R-:W-:Y:S01]  /*07e0*/  IADD3 RZ, P0, R9, R10, RZ ;  /* 0x0000000a09ff7210 */ /* 0x000fe20007f1e0ff */
[----:B------:R-:W-:-:S04]  /*07f0*/  IMAD.MOV.U32 R12, RZ, RZ, R11 ;  /* 0x000000ffff0c7224 */ /* 0x000fc800078e000b */
[----:B------:R-:W-:-:S08]  /*0800*/  IMAD.WIDE.U32.X R8, R15, R21, R12, P0 ;  /* 0x000000150f087225 */ /* 0x000fd000000e040c */
.L_x_5:
[-CC-:B------:R-:W-:Y:S01]  /*0810*/  SHF.R.U64 R99, R8, R0.reuse, R9.reuse ;  /* 0x0000000008637219 */ /* 0x180fe20000001209 */
[----:B------:R-:W0:Y:S01]  /*0820*/  LDC R12, c[0x0][0x618] ;  /* 0x00018600ff0c7b82 */ /* 0x000e220000000800 */
[----:B------:R-:W-:Y:S01]  /*0830*/  SHF.R.U32.HI R7, RZ, R0, R9 ;  /* 0x00000000ff077219 */ /* 0x000fe20000011609 */
[----:B------:R-:W-:Y:S01]  /*0840*/  ULDC UR4, c[0x0][0x150] ;  /* 0x0000540000047ab9 */ /* 0x000fe20000000800 */
[----:B------:R-:W-:Y:S02]  /*0850*/  IADD3 R11, P0, RZ, -R99, RZ ;  /* 0x80000063ff0b7210 */ /* 0x000fe40007f1e0ff */
[----:B------:R-:W-:-:S03]  /*0860*/  I2FP.F32.U32 R0, R6 ;  /* 0x0000000600007245 */ /* 0x000fc60000201000 */
[----:B------:R-:W1:Y:S01]  /*0870*/  LDC.64 R30, c[0x0][0x640] ;  /* 0x00019000ff1e7b82 */ /* 0x000e620000000a00 */
[----:B------:R-:W-:Y:S02]  /*0880*/  IMAD.X R13, RZ, RZ, ~R7, P0 ;  /* 0x000000ffff0d7224 */ /* 0x000fe400000e0e07 */
[----:B------:R-:W-:Y:S01]  /*0890*/  FMUL R0, R0, UR4 ;  /* 0x0000000400007c20 */ /* 0x000fe20008400000 */
[----:B------:R-:W-:Y:S01]  /*08a0*/  IMAD.WIDE.U32 R8, R11, R22, R16 ;  /* 0x000000160b087225 */ /* 0x000fe200078e0010 */
[----:B------:R-:W-:-:S03]  /*08b0*/  ULDC UR4, c[0x0][0x154] ;  /* 0x0000550000047ab9 */ /* 0x000fc60000000800 */
[----:B------:R-:W-:Y:S01]  /*08c0*/  IMAD R10, R13, R22, RZ ;  /* 0x000000160d0a7224 */ /* 0x000fe200078e02ff */
[----:B------:R-:W2:Y:S01]  /*08d0*/  LDC R7, c[0x0][0x144] ;  /* 0x00005100ff077b82 */ /* 0x000ea20000000800 */
[----:B------:R-:W3:Y:S02]  /*08e0*/  F2I.U32.TRUNC.NTZ R0, R0 ;  /* 0x0000000000007305 */ /* 0x000ee4000020f000 */
[----:B------:R-:W-:-:S04]  /*08f0*/  IMAD R11, R11, R23, R10 ;  /* 0x000000170b0b7224 */ /* 0x000fc800078e020a */
[----:B------:R-:W-:Y:S01]  /*0900*/  IMAD.IADD R9, R9, 0x1, R11 ;  /* 0x0000000109097824 */ /* 0x000fe200078e020b */
[----:B------:R-:W4:Y:S01]  /*0910*/  LDC R24, c[0x0][0x608] ;  /* 0x00018200ff187b82 */ /* 0x000f220000000800 */
[----:B------:R-:W-:-:S03]  /*0920*/  IMAD.MOV.U32 R11, RZ, RZ, -0x1 ;  /* 0xffffffffff0b7424 */ /* 0x000fc600078e00ff */
[-CC-:B0-----:R-:W-:Y:S02]  /*0930*/  SHF.R.U64 R22, R8, R12.reuse, R9.reuse ;  /* 0x0000000c08167219 */ /* 0x181fe40000001209 */
[----:B------:R-:W-:Y:S02]  /*0940*/  I2FP.F32.U32 R8, R3 ;  /* 0x0000000300087245 */ /* 0x000fe40000201000 */
[----:B------:R-:W0:Y:S01]  /*0950*/  LDC R28, c[0x0][0x658] ;  /* 0x00019600ff1c7b82 */ /* 0x000e220000000800 */
[----:B-1----:R-:W-:Y:S01]  /*0960*/  ISETP.NE.U32.AND P0, PT, R30, RZ, PT ;  /* 0x000000ff1e00720c */ /* 0x002fe20003f05070 */
[----:B---3--:R-:W-:Y:S02]  /*0970*/  IMAD.MOV R10, RZ, RZ, -R0 ;  /* 0x000000ffff0a7224 */ /* 0x008fe400078e0a00 */
[----:B------:R-:W-:Y:S01]  /*0980*/  FMUL R8, R8, UR4 ;  /* 0x0000000408087c20 */ /* 0x000fe20008400000 */
[----:B------:R-:W-:Y:S02]  /*0990*/  SHF.R.U32.HI R9, RZ, R12, R9 ;  /* 0x0000000cff097219 */ /* 0x000fe40000011609 */
[----:B------:R-:W-:Y:S01]  /*09a0*/  ISETP.NE.AND.EX P0, PT, R31, RZ, PT, P0 ;  /* 0x000000ff1f00720c */ /* 0x000fe20003f05300 */
[----:B------:R1:W3:Y:S01]  /*09b0*/  F2I.U32.TRUNC.NTZ R15, R8 ;  /* 0x00000008000f7305 */ /* 0x0002e2000020f000 */
[----:B------:R-:W1:Y:S01]  /*09c0*/  LDC R20, c[0x0][0x148] ;  /* 0x00005200ff147b82 */ /* 0x000e620000000800 */
[----:B--2---:R-:W-:-:S07]  /*09d0*/  IMAD R0, R7, R10, R6 ;  /* 0x0000000a07007224 */ /* 0x004fce00078e0206 */
[----:B------:R-:W2:Y:S01]  /*09e0*/  LDC R26, c[0x0][0x600] ;  /* 0x00018000ff1a7b82 */ /* 0x000ea20000000800 */
[-CC-:B----4-:R-:W-:Y:S02]  /*09f0*/  SHF.R.U64 R32, R22, R24.reuse, R9.reuse ;  /* 0x0000001816207219 */ /* 0x190fe40000001209 */
[----:B------:R-:W-:Y:S01]  /*0a00*/  SHF.R.U32.HI R7, RZ, R24, R9 ;  /* 0x00000018ff077219 */ /* 0x000fe20000011609 */
[----:B------:R-:W-:-:S04]  /*0a10*/  IMAD.MOV.U32 R9, RZ, RZ, 0x1 ;  /* 0x00000001ff097424 */ /* 0x000fc800078e00ff */
[----:B------:R-:W4:Y:S01]  /*0a20*/  LDC R21, c[0x0][0x648] ;  /* 0x00019200ff157b82 */ /* 0x000f220000000800 */
[-C--:B0-----:R-:W-:Y:S02]  /*0a30*/  SHF.L.U32 R6, R11, R28.reuse, RZ ;  /* 0x0000001c0b067219 */ /* 0x081fe400000006ff */
[--C-:B------:R-:W-:Y:S02]  /*0a40*/  SHF.R.U64 R24, R32, R28, R7.reuse ;  /* 0x0000001c20187219 */ /* 0x100fe40000001207 */
[----:B------:R-:W-:Y:S02]  /*0a50*/  LOP3.LUT R13, RZ, R6, RZ, 0x33, !PT ;  /* 0x00000006ff0d7212 */ /* 0x000fe400078e33ff */
[-C--:B------:R-:W-:Y:S01]  /*0a60*/  SHF.R.U32.HI R7, RZ, R28.reuse, R7 ;  /* 0x0000001cff077219 */ /* 0x080fe20000011607 */
[----:B------:R-:W0:Y:S01]  /*0a70*/  LDC R23, c[0x0][0x638] ;  /* 0x00018e00ff177b82 */ /* 0x000e220000000800 */
[----:B------:R-:W-:Y:S01]  /*0a80*/  SHF.L.U32 R12, R9, R28, RZ ;  /* 0x0000001c090c7219 */ /* 0x000fe200000006ff */
[----:B------:R-:W-:-:S06]  /*0a90*/  IMAD.MOV.U32 R6, RZ, RZ, R24 ;  /* 0x000000ffff067224 */ /* 0x000fcc00078e0018 */
[----:B------:R-:W0:Y:S01]  /*0aa0*/  LDC R101, c[0x0][0x610] ;  /* 0x00018400ff657b82 */ /* 0x000e220000000800 */
[----:B-1-3--:R-:W-:Y:S05]  /*0ab0*/  @!P0 BRA `(.L_x_6) ;  /* 0x0000000000288947 */ /* 0x00afea0003800000 */
[----:B------:R-:W1:Y:S02]  /*0ac0*/  LDC R11, c[0x0][0x64c] ;  /* 0x00019300ff0b7b82 */ /* 0x000e640000000800 */
[----:B-1----:R-:W-:-:S05]  /*0ad0*/  IADD3 R11, P0, R24, R11, RZ ;  /* 0x0000000b180b7210 */ /* 0x002fca0007f1e0ff */
        /* <DEDUP_REMOVED lines=8> */
.L_x_6:
[----:B----4-:R-:W-:Y:S01]  /*0b60*/  SHF.R.U64 R6, R6, R21, R7 ;  /* 0x0000001506067219 */ /* 0x010fe20000001207 */
[----:B--2---:R-:W-:Y:S01]  /*0b70*/  VIADD R7, R26, 0xffffffff ;  /* 0xffffffff1a077836 */ /* 0x004fe20000000000 */
[----:B------:R-:W-:Y:S01]  /*0b80*/  LOP3.LUT R13, R32, R13, RZ, 0xc0, !PT ;  /* 0x0000000d200d7212 */ /* 0x000fe200078ec0ff */
[----:B------:R-:W-:Y:S02]  /*0b90*/  IMAD.MOV R15, RZ, RZ, -R15 ;  /* 0x000000ffff0f7224 */ /* 0x000fe400078e0a0f */
[----:B------:R-:W-:Y:S02]  /*0ba0*/  IMAD.MOV R8, RZ, RZ, -R6 ;  /* 0x000000ffff087224 */ /* 0x000fe400078e0a06 */
[----:B------:R-:W-:Y:S01]  /*0bb0*/  IMAD R13, R12, R6, R13 ;  /* 0x000000060c0d7224 */ /* 0x000fe200078e020d */
[----:B------:R-:W-:Y:S01]  /*0bc0*/  LOP3.LUT R6, R22, R7, RZ, 0xc0, !PT ;  /* 0x0000000716067212 */ /* 0x000fe200078ec0ff */
[----:B------:R-:W-:Y:S02]  /*0bd0*/  @P3 IMAD R0, R20, R15, R3 ;  /* 0x0000000f14003224 */ /* 0x000fe400078e0203 */
[----:B0-----:R-:W-:-:S02]  /*0be0*/  IMAD R3, R8, R23, R24 ;  /* 0x0000001708037224 */ /* 0x001fc400078e0218 */
[----:B------:R-:W-:Y:S02]  /*0bf0*/  IMAD R101, R13, R101, R0 ;  /* 0x000000650d657224 */ /* 0x000fe400078e0200 */
[----:B------:R-:W-:Y:S02]  /*0c00*/  IMAD R6, R3, R26, R6 ;  /* 0x0000001a03067224 */ /* 0x000fe400078e0206 */
[----:B------:R-:W-:-:S03]  /*0c10*/  IMAD.MOV.U32 R0, RZ, RZ, 0x1 ;  /* 0x00000001ff007424 */ /* 0x000fc600078e00ff */
[----:B------:R-:W-:Y:S02]  /*0c20*/  SEL R100, R6, R101, !P3 ;  /* 0x0000006506647207 */ /* 0x000fe40005800000 */
[----:B------:R-:W-:-:S07]  /*0c30*/  SEL R101, R101, R6, !P3 ;  /* 0x0000000665657207 */ /* 0x000fce0005800000 */
.L_x_4:
[----:B------:R-:W-:-:S08]  /*0c40*/  NOP ;  /* 0x0000000000007918 */ /* 0x000fd00000000000 */
[----:B------:R-:W0:Y:S02]  /*0c50*/  USETMAXREG.TRY_ALLOC.CTAPOOL UP0, 0xe8 ;  /* 0x000000e8000079c8 */ /* 0x000e240008000600 */
[----:B0-----:R-:W-:-:S13]  /*0c60*/  PLOP3.LUT P0, PT, PT, PT, UP0, 0x80, 0x0 ;  /* 0x000000000000781c */ /* 0x001fda0003f0f008 */
[----:B------:R-:W-:Y:S05]  /*0c70*/  @!P0 BRA `(.L_x_4) ;  /* 0xfffffffc00f08947 */ /* 0x000fea000383ffff */
[----:B------:R-:W-:Y:S01]  /*0c80*/  ULDC.64 UR4, c[0x0][0x598] ;  /* 0x0001660000047ab9 */ /* 0x000fe20000000a00 */
[----:B------:R-:W-:Y:S01]  /*0c90*/  ULDC.64 UR36, c[0x0][0x208] ;  /* 0x0000820000247ab9 */ /* 0x000fe20000000a00 */
[----:B------:R-:W-:-:S04]  /*0ca0*/  ISETP.NE.U32.AND P0, PT, RZ, UR4, PT ;  /* 0x00000004ff007c0c */ /* 0x000fc8000bf05070 */
[----:B------:R-:W-:-:S13]  /*0cb0*/  ISETP.NE.AND.EX P0, PT, RZ, UR5, PT, P0 ;  /* 0x00000005ff007c0c */ /* 0x000fda000bf05300 */
[----:B------:R-:W-:Y:S05]  /*0cc0*/  @!P0 BRA `(.L_x_7) ;  /* 0x00000000001c8947 */ /* 0x000fea0003800000 */
[----:B------:R-:W0:Y:S02]  /*0cd0*/  LDC.64 R6, c[0x0][0x598] ;  /* 0x00016600ff067b82 */ /* 0x000e240000000a00 */
[----:B0-----:R-:W2:Y:S02]  /*0ce0*/  LDG.E.64 R6, desc[UR36][R6.64] ;  /* 0x0000002406067981 */ /* 0x001ea4000c1e1b00 */
[----:B--2---:R-:W-:-:S04]  /*0cf0*/  ISETP.NE.U32.AND P0, PT, R6, RZ, PT ;  /* 0x000000ff0600720c */ /* 0x004fc80003f05070 */
[----:B------:R-:W-:-:S13]  /*0d00*/  ISETP.NE.AND.EX P0, PT, R7, RZ, PT, P0 ;  /* 0x000000ff0700720c */ /* 0x000fda0003f05300 */
[----:B------:R-:W-:Y:S05]  /*0d10*/  @!P0 BRA `(.L_x_7) ;  /* 0x0000000000088947 */ /* 0x000fea0003800000 */
[----:B------:R0:W5:Y:S01]  /*0d20*/  LD.E R19, desc[UR36][R6.64] ;  /* 0x0000002406137980 */ /* 0x000162000c101900 */
[----:B------:R-:W-:Y:S05]  /*0d30*/  BRA `(.L_x_8) ;  /* 0x0000000000247947 */ /* 0x000fea0003800000 */
.L_x_7:
[----:B------:R-:W-:Y:S02]  /*0d40*/  ULDC.64 UR4, c[0x0][0x588] ;  /* 0x0001620000047ab9 */ /* 0x000fe40000000a00 */
[----:B------:R-:W-:-:S04]  /*0d50*/  ISETP.NE.U32.AND P0, PT, RZ, UR4, PT ;  /* 0x00000004ff007c0c */ /* 0x000fc8000bf05070 */
[----:B------:R-:W-:-:S13]  /*0d60*/  ISETP.NE.AND.EX P0, PT, RZ, UR5, PT, P0 ;  /* 0x00000005ff007c0c */ /* 0x000fda000bf05300 */
[----:B------:R-:W-:Y:S05]  /*0d70*/  @!P0 BRA `(.L_x_9) ;  /* 0x00000000000c8947 */ /* 0x000fea0003800000 */
[----:B------:R-:W0:Y:S02]  /*0d80*/  LDC.64 R6, c[0x0][0x588] ;  /* 0x00016200ff067b82 */ /* 0x000e240000000a00 */
[----:B0-----:R1:W5:Y:S01]  /*0d90*/  LDG.E R19, desc[UR36][R6.64] ;  /* 0x0000002406137981 */ /* 0x001362000c1e1900 */
[----:B------:R-:W-:Y:S05]  /*0da0*/  BRA `(.L_x_8) ;  /* 0x0000000000087947 */ /* 0x000fea0003800000 */
.L_x_9:
[----:B------:R-:W-:Y:S02]  /*0db0*/  ULDC UR4, c[0x0][0x580] ;  /* 0x0001600000047ab9 */ /* 0x000fe40000000800 */
[----:B------:R-:W-:-:S07]  /*0dc0*/  IMAD.U32 R19, RZ, RZ, UR4 ;  /* 0x00000004ff137e24 */ /* 0x000fce000f8e00ff */
.L_x_8:
[----:B------:R-:W-:Y:S02]  /*0dd0*/  ULDC.64 UR4, c[0x0][0x5a0] ;  /* 0x0001680000047ab9 */ /* 0x000fe40000000a00 */
[----:B------:R-:W-:-:S04]  /*0de0*/  ISETP.NE.U32.AND P0, PT, RZ, UR4, PT ;  /* 0x00000004ff007c0c */ /* 0x000fc8000bf05070 */
[----:B------:R-:W-:-:S13]  /*0df0*/  ISETP.NE.AND.EX P0, PT, RZ, UR5, PT, P0 ;  /* 0x00000005ff007c0c */ /* 0x000fda000bf05300 */
[----:B------:R-:W-:Y:S05]  /*0e00*/  @!P0 BRA `(.L_x_10) ;  /* 0x00000000001c8947 */ /* 0x000fea0003800000 */
[----:B01----:R-:W0:Y:S02]  /*0e10*/  LDC.64 R6, c[0x0][0x5a0] ;  /* 0x00016800ff067b82 */ /* 0x003e240000000a00 */
[----:B0-----:R-:W2:Y:S02]  /*0e20*/  LDG.E.64 R6, desc[UR36][R6.64] ;  /* 0x0000002406067981 */ /* 0x001ea4000c1e1b00 */
[----:B--2---:R-:W-:-:S04]  /*0e30*/  ISETP.NE.U32.AND P0, PT, R6, RZ, PT ;  /* 0x000000ff0600720c */ /* 0x004fc80003f05070 */
[----:B------:R-:W-:-:S13]  /*0e40*/  ISETP.NE.AND.EX P0, PT, R7, RZ, PT, P0 ;  /* 0x000000ff0700720c */ /* 0x000fda0003f05300 */
[----:B------:R-:W-:Y:S05]  /*0e50*/  @!P0 BRA `(.L_x_10) ;  /* 0x0000000000088947 */ /* 0x000fea0003800000 */
[----:B------:R0:W5:Y:S01]  /*0e60*/  LD.E R88, desc[UR36][R6.64] ;  /* 0x0000002406587980 */ /* 0x000162000c101900 */
[----:B------:R-:W-:Y:S05]  /*0e70*/  BRA `(.L_x_11) ;  /* 0x0000000000247947 */ /* 0x000fea0003800000 */
.L_x_10:
[----:B------:R-:W-:Y:S02]  /*0e80*/  ULDC.64 UR4, c[0x0][0x590] ;  /* 0x0001640000047ab9 */ /* 0x000fe40000000a00 */
[----:B------:R-:W-:-:S04]  /*0e90*/  ISETP.NE.U32.AND P0, PT, RZ, UR4, PT ;  /* 0x00000004ff007c0c */ /* 0x000fc8000bf05070 */
[----:B------:R-:W-:-:S13]  /*0ea0*/  ISETP.NE.AND.EX P0, PT, RZ, UR5, PT, P0 ;  /* 0x00000005ff007c0c */ /* 0x000fda000bf05300 */
[----:B------:R-:W-:Y:S05]  /*0eb0*/  @!P0 BRA `(.L_x_12) ;  /* 0x00000000000c8947 */ /* 0x000fea0003800000 */
[----:B------:R-:W2:Y:S02]  /*0ec0*/  LDC.64 R88, c[0x0][0x590] ;  /* 0x00016400ff587b82 */ /* 0x000ea40000000a00 */
[----:B--2---:R2:W5:Y:S01]  /*0ed0*/  LDG.E R88, desc[UR36][R88.64] ;  /* 0x0000002458587981 */ /* 0x004562000c1e1900 */
[----:B------:R-:W-:Y:S05]  /*0ee0*/  BRA `(.L_x_11) ;  /* 0x0000000000087947 */ /* 0x000fea0003800000 */
.L_x_12:
[----:B------:R-:W-:Y:S02]  /*0ef0*/  ULDC UR4, c[0x0][0x584] ;  /* 0x0001610000047ab9 */ /* 0x000fe40000000800 */
[----:B------:R-:W-:-:S07]  /*0f00*/  IMAD.U32 R88, RZ, RZ, UR4 ;  /* 0x00000004ff587e24 */ /* 0x000fce000f8e00ff */
.L_x_11:
[----:B------:R-:W-:-:S13]  /*0f10*/  LOP3.LUT P0, RZ, R0, 0xff, RZ, 0xc0, !PT ;  /* 0x000000ff00ff7812 */ /* 0x000fda000780c0ff */
[----:B------:R-:W-:Y:S05]  /*0f20*/  @!P0 EXIT ;  /* 0x000000000000894d */ /* 0x000fea0003800000 */
[----:B------:R-:W3:Y:S01]  /*0f30*/  LDC R90, c[0x0][0x658] ;  /* 0x00019600ff5a7b82 */ /* 0x000ee20000000800 */
[----:B------:R-:W-:Y:S01]  /*0f40*/  LOP3.LUT R14, R14, 0x1, RZ, 0xc0, !PT ;  /* 0x000000010e0e7812 */ /* 0x000fe200078ec0ff */
[----:B------:R-:W-:Y:S01]  /*0f50*/  ULDC.64 UR6, c[0x0][0x288] ;  /* 0x0000a20000067ab9 */ /* 0x000fe20000000a00 */
[----:B------:R-:W-:Y:S01]  /*0f60*/  SHF.R.U32.HI R0, RZ, 0x2, R4 ;  /* 0x00000002ff007819 */ /* 0x000fe20000011604 */
[----:B------:R-:W-:Y:S01]  /*0f70*/  UIADD3 UR4, UR7, 0x7f, URZ ;  /* 0x0000007f07047890 */ /* 0x000fe2000fffe03f */
[----:B------:R-:W-:Y:S01]  /*0f80*/  SHF.R.U32.HI R5, RZ, 0x1, R5 ;  /* 0x00000001ff057819 */ /* 0x000fe20000011605 */
[----:B------:R-:W-:Y:S01]  /*0f90*/  IMAD.SHL.U32 R3, R14, 0x40, RZ ;  /* 0x000000400e037824 */ /* 0x000fe200078e00ff */
[----:B------:R-:W-:Y:S01]  /*0fa0*/  LOP3.LUT R0, R0, 0x7, RZ, 0xc0, !PT ;  /* 0x0000000700007812 */ /* 0x000fe200078ec0ff */
[----:B------:R-:W4:Y:S01]  /*0fb0*/  LDC.64 R92, c[0x0][0x5c8] ;  /* 0x00017200ff5c7b82 */ /* 0x000f220000000a00 */
[----:B------:R-:W-:Y:S01]  /*0fc0*/  USHF.R.S32.HI UR5, URZ, 0x1f, UR4 ;  /* 0x0000001f3f057899 */ /* 0x000fe20008011404 */
[----:B------:R-:W-:Y:S01]  /*0fd0*/  LOP3.LUT R5, R5, 0x30, RZ, 0xc0, !PT ;  /* 0x0000003005057812 */ /* 0x000fe200078ec0ff */
[----:B01----:R-:W-:Y:S01]  /*0fe0*/  IMAD.MOV.U32 R7, RZ, RZ, 0x1 ;  /* 0x00000001ff077424 */ /* 0x003fe200078e00ff */
[--C-:B------:R-:W-:Y:S01]  /*0ff0*/  LOP3.LUT R22, R3, 0x40, R0.reuse, 0xe2, !PT ;  /* 0x0000004003167812 */ /* 0x100fe200078ee200 */
[----:B------:R-:W-:Y:S01]  /*1000*/  ULEA.HI UR5, UR5, UR4, URZ, 0x7 ;  /* 0x0000000405057291 */ /* 0x000fe2000f8f383f */
[-C--:B------:R-:W-:Y:S01]  /*1010*/  IADD3 R3, RZ, -R5.reuse, -R0 ;  /* 0x80000005ff037210 */ /* 0x080fe20007ffe800 */
[----:B------:R-:W-:Y:S01]  /*1020*/  IMAD.U32 R6, RZ, RZ, UR6 ;  /* 0x00000006ff067e24 */ /* 0x000fe2000f8e00ff */
[----:B------:R-:W0:Y:S01]  /*1030*/  LDC R95, c[0x0][0x600] ;  /* 0x00018000ff5f7b82 */ /* 0x000e220000000800 */
[----:B------:R-:W-:Y:S01]  /*1040*/  LOP3.LUT R22, R22, R5, RZ, 0xfc, !PT ;  /* 0x0000000516167212 */ /* 0x000fe200078efcff */
[----:B------:R-:W-:Y:S01]  /*1050*/  IMAD.MOV.U32 R5, RZ, RZ, -0x1 ;  /* 0xffffffffff057424 */ /* 0x000fe200078e00ff */
[----:B------:R-:W-:Y:S01]  /*1060*/  USHF.R.S32.HI UR43, URZ, 0x7, UR5 ;  /* 0x000000073f2b7899 */ /* 0x000fe20008011405 */
[----:B--2---:R-:W-:Y:S01]  /*1070*/  LOP3.LUT R89, R4, 0x3, RZ, 0xc0, !PT ;  /* 0x0000000304597812 */ /* 0x004fe200078ec0ff */
[----:B------:R-:W-:Y:S01]  /*1080*/  IMAD R3, R14, -0x40, R3 ;  /* 0xffffffc00e037824 */ /* 0x000fe200078e0203 */
[----:B------:R-:W-:Y:S01]  /*1090*/  LOP3.LUT R94, R4, 0x80, RZ, 0xc0, !PT ;  /* 0x00000080045e7812 */ /* 0x000fe200078ec0ff */
[----:B------:R-:W-:Y:S01]  /*10a0*/  UISETP.LT.AND UP0, UPT, UR43, 0x1, UPT ;  /* 0x000000012b00788c */ /* 0x000fe2000bf01270 */
[-C--:B---3--:R-:W-:Y:S01]  /*10b0*/  SHF.L.U32 R5, R5, R90.reuse, RZ ;  /* 0x0000005a05057219 */ /* 0x088fe200000006ff */
[----:B------:R-:W-:Y:S01]  /*10c0*/  ULDC UR4, c[0x0][0x284] ;  /* 0x0000a10000047ab9 */ /* 0x000fe20000000800 */
[----:B------:R-:W-:Y:S01]  /*10d0*/  IMAD R89, R89, -0x2, R6 ;  /* 0xfffffffe59597824 */ /* 0x000fe200078e0206 */
[----:B------:R-:W-:Y:S01]  /*10e0*/  USEL UR44, UR43, 0x1, UP0 ;  /* 0x000000012b2c7887 */ /* 0x000fe20008000000 */
[----:B------:R-:W-:Y:S01]  /*10f0*/  SHF.L.U32 R90, R7, R90, RZ ;  /* 0x0000005a075a7219 */ /* 0x000fe200000006ff */
[----:B------:R-:W-:Y:S01]  /*1100*/  VIADD R97, R3, UR4 ;  /* 0x0000000403617c36 */ /* 0x000fe20008000000 */
[----:B------:R-:W-:Y:S01]  /*1110*/  LOP3.LUT R98, R18, 0x1, RZ, 0xfc, !PT ;  /* 0x0000000112627812 */ /* 0x000fe200078efcff */
[----:B------:R-:W-:Y:S01]  /*1120*/  IMAD.MOV.U32 R23, RZ, RZ, RZ ;  /* 0x000000ffff177224 */ /* 0x000fe200078e00ff */
[C---:B----4-:R-:W-:Y:S01]  /*1130*/  SHF.L.U64.HI R91, R92.reuse, 0x3, R93 ;  /* 0x000000035c5b7819 */ /* 0x050fe2000001025d */
[----:B------:R-:W-:Y:S01]  /*1140*/  IMAD.SHL.U32 R92, R92, 0x8, RZ ;  /* 0x000000085c5c7824 */ /* 0x000fe200078e00ff */
[----:B------:R-:W-:Y:S01]  /*1150*/  SHF.R.U32.HI R94, RZ, 0x7, R94 ;  /* 0x00000007ff5e7819 */ /* 0x000fe2000001165e */
[----:B------:R-:W-:Y:S01]  /*1160*/  IMAD.SHL.U32 R93, R4, 0x2, RZ ;  /* 0x00000002045d7824 */ /* 0x000fe200078e00ff */
[----:B------:R-:W-:Y:S01]  /*1170*/  LOP3.LUT R96, RZ, R5, RZ, 0x33, !PT ;  /* 0x00000005ff607212 */ /* 0x000fe200078e33ff */
[----:B------:R-:W-:Y:S01]  /*1180*/  UIADD3 UR44, UR43, -UR44, URZ ;  /* 0x8000002c2b2c7290 */ /* 0x000fe2000fffe03f */
[----:B------:R-:W-:Y:S01]  /*1190*/  UMOV UR40, URZ ;  /* 0x0000003f00287c82 */ /* 0x000fe20008000000 */
[----:B0-----:R-:W-:Y:S01]  /*11a0*/  VIADD R95, R95, 0xffffffff ;  /* 0xffffffff5f5f7836 */ /* 0x001fe20000000000 */
[----:B------:R-:W-:-:S09]  /*11b0*/  UMOV UR42, URZ ;  /* 0x0000003f002a7c82 */ /* 0x000fd20008000000 */
.L_x_158:
[----:B0-----:R-:W0:Y:S01]  /*11c0*/  SHFL.IDX PT, R0, R94, RZ, 0x1f ;  /* 0x00001fff5e007589 */ /* 0x001e2200000e0000 */
[----:B-1----:R-:W1:Y:S01]  /*11d0*/  S2UR UR7, SR_CgaCtaId ;  /* 0x00000000000779c3 */ /* 0x002e620000008800 */
[----:B------:R-:W-:Y:S01]  /*11e0*/  UMOV UR6, 0x400 ;  /* 0x0000040000067882 */ /* 0x000fe20000000000 */
[----:B0-----:R-:W-:Y:S01]  /*11f0*/  R2UR UR4, R0 ;  /* 0x00000000000472ca */ /* 0x001fe200000e0000 */
[----:B-1----:R-:W-:-:S12]  /*1200*/  ULEA UR46, UR7, UR6, 0x18 ;  /* 0x00000006072e7291 */ /* 0x002fd8000f8ec03f */
[----:B------:R-:W-:-:S04]  /*1210*/  ULEA.HI UR5, UR4, UR4, URZ, 0x1 ;  /* 0x0000000404057291 */ /* 0x000fc8000f8f083f */
[----:B------:R-:W-:-:S04]  /*1220*/  ULOP3.LUT UR5, UR5, 0x7fffe, URZ, 0xc0, !UPT ;  /* 0x0007fffe05057892 */ /* 0x000fc8000f8ec03f */
[----:B------:R-:W-:-:S03]  /*1230*/  UIADD3 UR5, UR4, -UR5, URZ ;  /* 0x8000000504057290 */ /* 0x000fc6000fffe03f */
[----:B------:R-:W-:Y:S01]  /*1240*/  ULDC UR4, c[0x0][0x28c] ;  /* 0x0000a30000047ab9 */ /* 0x000fe20000000800 */
[----:B------:R-:W-:Y:S01]  /*1250*/  ULEA UR5, UR5, UR46, 0xd ;  /* 0x0000002e05057291 */ /* 0x000fe2000f8e683f */
[----:B------:R-:W-:-:S03]  /*1260*/  ISETP.LT.AND P0, PT, RZ, UR4, PT ;  /* 0x00000004ff007c0c */ /* 0x000fc6000bf01270 */
[----:B------:R-:W-:-:S04]  /*1270*/  UIADD3 UR5, UR5, 0x100, URZ ;  /* 0x0000010005057890 */ /* 0x000fc8000fffe03f */
[----:B------:R-:W-:-:S04]  /*1280*/  USHF.R.U32.HI UR5, URZ, 0x4, UR5 ;  /* 0x000000043f057899 */ /* 0x000fc80008011605 */
[----:B------:R-:W-:-:S04]  /*1290*/  ULOP3.LUT UR5, UR5, 0x3fff, URZ, 0xc0, !UPT ;  /* 0x00003fff05057892 */ /* 0x000fc8000f8ec03f */
[----:B------:R-:W-:Y:S01]  /*12a0*/  ULOP3.LUT UR45, UR5, 0x10000, URZ, 0xfc, !UPT ;  /* 0x00010000052d7892 */ /* 0x000fe2000f8efc3f */
[----:B--2345:R-:W-:Y:S11]  /*12b0*/  @P0 BRA `(.L_x_13) ;  /* 0x0000000000400947 */ /* 0x03cff60003800000 */
[----:B------:R-:W-:Y:S01]  /*12c0*/  MOV R0, 0x0 ;  /* 0x0000000000007802 */ /* 0x000fe20000000f00 */
[----:B------:R-:W-:Y:S01]  /*12d0*/  ULDC.64 UR4, c[0x4][0x68] ;  /* 0x01001a0000047ab9 */ /* 0x000fe20000000a00 */
[----:B------:R-:W-:Y:S01]  /*12e0*/  ULDC.64 UR6, c[0x4][0x8] ;  /* 0x0100020000067ab9 */ /* 0x000fe20000000a00 */
[----:B------:R-:W-:Y:S01]  /*12f0*/  IMAD.U32 R4, RZ, RZ, UR4 ;  /* 0x00000004ff047e24 */ /* 0x000fe2000f8e00ff */
[----:B------:R0:W1:Y:S01]  /*1300*/  LDC.64 R14, c[0x4][R0] ;  /* 0x01000000000e7b82 */ /* 0x0000620000000a00 */
[----:B------:R-:W-:Y:S01]  /*1310*/  IMAD.U32 R5, RZ, RZ, UR5 ;  /* 0x00000005ff057e24 */ /* 0x000fe2000f8e00ff */
[----:B------:R-:W-:Y:S01]  /*1320*/  ULDC.64 UR4, c[0x4][0x70] ;  /* 0x01001c0000047ab9 */ /* 0x000fe20000000a00 */
[----:B------:R-:W-:Y:S02]  /*1330*/  IMAD.U32 R10, RZ, RZ, UR6 ;  /* 0x00000006ff0a7e24 */ /* 0x000fe4000f8e00ff */
[----:B------:R-:W-:Y:S02]  /*1340*/  IMAD.U32 R6, RZ, RZ, UR4 ;  /* 0x00000004ff067e24 */ /* 0x000fe4000f8e00ff */
[----:B------:R-:W-:-:S02]  /*1350*/  IMAD.U32 R7, RZ, RZ, UR5 ;  /* 0x00000005ff077e24 */ /* 0x000fc4000f8e00ff */
[----:B------:R-:W-:Y:S02]  /*1360*/  IMAD.U32 R11, RZ, RZ, UR7 ;  /* 0x00000007ff0b7e24 */ /* 0x000fe4000f8e00ff */
[----:B------:R-:W-:Y:S02]  /*1370*/  IMAD.MOV.U32 R8, RZ, RZ, 0x1e1 ;  /* 0x000001e1ff087424 */ /* 0x000fe400078e00ff */
[----:B------:R-:W-:Y:S02]  /*1380*/  IMAD.MOV.U32 R12, RZ, RZ, 0x1 ;  /* 0x00000001ff0c7424 */ /* 0x000fe400078e00ff */
[----:B0-----:R-:W-:-:S07]  /*1390*/  IMAD.MOV.U32 R13, RZ, RZ, RZ ;  /* 0x000000ffff0d7224 */ /* 0x001fce00078e00ff */
[----:B------:R-:W-:-:S07]  /*13a0*/  LEPC R20, `(.L_x_13) ;  /* 0x000000001014794e */ /* 0x000fce0000000000 */
[----:B-1---5:R-:W-:Y:S05]  /*13b0*/  CALL.ABS.NOINC R14 ;  /* 0x000000000e007343 */ /* 0x022fea0003c00000 */
.L_x_13:
[----:B------:R-:W-:-:S13]  /*13c0*/  ISETP.NE.AND P0, PT, R98, 0x3, PT ;  /* 0x000000036200780c */ /* 0x000fda0003f05270 */
[----:B------:R-:W-:Y:S05]  /*13d0*/  @!P0 BRA `(.L_x_14) ;  /* 0x0000000000048947 */ /* 0x000fea0003800000 */
[----:B------:R-:W-:Y:S01]  /*13e0*/  BPT.TRAP 0x1 ;  /* 0x000000040000795c */ /* 0x000fe20000300000 */
.L_x_14:
[----:B------:R-:W-:Y:S02]  /*13f0*/  IMAD.U32 R3, RZ, RZ, UR42 ;  /* 0x0000002aff037e24 */ /* 0x000fe4000f8e00ff */
[----:B------:R-:W-:-:S03]  /*1400*/  IMAD.U32 R0, RZ, RZ, UR40 ;  /* 0x00000028ff007e24 */ /* 0x000fc6000f8e00ff */
[----:B------:R-:W-:Y:S02]  /*1410*/  LEA R3, R3, UR46, 0x3 ;  /* 0x0000002e03037c11 */ /* 0x000fe4000f8e18ff */
[----:B------:R-:W-:-:S04]  /*1420*/  SHF.L.U32 R0, R0, 0x1f, RZ ;  /* 0x0000001f00007819 */ /* 0x000fc800000006ff */
[----:B------:R0:W1:Y:S01]  /*1430*/  SYNCS.PHASECHK.TRANS64.TRYWAIT P1, [R3+URZ], R0 ;  /* 0x00000000030075a7 */ /* 0x000062000802017f */
[----:B------:R-:W-:Y:S05]  /*1440*/  @!P0 BRA `(.L_x_15) ;  /* 0x0000000000048947 */ /* 0x000fea0003800000 */
[----:B------:R-:W-:Y:S01]  /*1450*/  BPT.TRAP 0x1 ;  /* 0x000000040000795c */ /* 0x000fe20000300000 */
.L_x_15:
[----:B------:R-:W-:-:S05]  /*1460*/  IMAD.U32 R4, RZ, RZ, UR44 ;  /* 0x0000002cff047e24 */ /* 0x000fca000f8e00ff */
[----:B------:R-:W-:Y:S01]  /*1470*/  ISETP.GE.AND P2, PT, R4, 0x1, PT ;  /* 0x000000010400780c */ /* 0x000fe20003f46270 */
[----:B-1----:R-:W-:-:S12]  /*1480*/  @P1 BRA `(.L_x_16) ;  /* 0x0000000000081947 */ /* 0x002fd80003800000 */
[----:B------:R-:W1:Y:S02]  /*1490*/  SYNCS.PHASECHK.TRANS64.TRYWAIT P1, [R3+URZ], R0 ;  /* 0x00000000030075a7 */ /* 0x000e64000802017f */
[----:B-1----:R-:W-:Y:S05]  /*14a0*/  @!P1 BRA `(.L_x_17) ;  /* 0x00000068008c9947 */ /* 0x002fea0003800000 */
.L_x_16:
[----:B------:R-:W-:Y:S05]  /*14b0*/  WARPSYNC.ALL ;  /* 0x0000000000007948 */ /* 0x000fea0003800000 */
[----:B------:R-:W-:Y:S01]  /*14c0*/  UIADD3 UR4, UR46, 0x20100, URZ ;  /* 0x000201002e047890 */ /* 0x000fe2000fffe03f */
[----:B------:R-:W-:Y:S01]  /*14d0*/  WARPGROUP.ARRIVE ;  /* 0x00000000000079c5 */ /* 0x000fe20000000000 */
[----:B------:R-:W-:Y:S02]  /*14e0*/  ULEA UR5, UR42, UR45, 0xb ;  /* 0x0000002d2a057291 */ /* 0x000fe4000f8e583f */
[----:B------:R-:W-:Y:S01]  /*14f0*/  USHF.R.U32.HI UR4, URZ, 0x4, UR4 ;  /* 0x000000043f047899 */ /* 0x000fe20008011604 */
[----:B------:R-:W-:Y:S01]  /*1500*/  UMOV UR9, 0x40000040 ;  /* 0x4000004000097882 */ /* 0x000fe20000000000 */
[----:B------:R-:W-:-:S02]  /*1510*/  UMOV UR11, 0x40000040 ;  /* 0x40000040000b7882 */ /* 0x000fc40000000000 */
[----:B------:R-:W-:Y:S01]  /*1520*/  ULOP3.LUT UR4, UR4, 0x3fff, URZ, 0xc0, !UPT ;  /* 0x00003fff04047892 */ /* 0x000fe2000f8ec03f */
[----:B------:R-:W-:-:S03]  /*1530*/  UMOV UR8, UR5 ;  /* 0x0000000500087c82 */ /* 0x000fc60008000000 */
[----:B------:R-:W-:-:S04]  /*1540*/  ULOP3.LUT UR4, UR4, 0x10000, URZ, 0xfc, !UPT ;  /* 0x0001000004047892 */ /* 0x000fc8000f8efc3f */
[----:B------:R-:W-:-:S07]  /*1550*/  ULEA UR6, UR42, UR4, 0xb ;  /* 0x000000042a067291 */ /* 0x000fce000f8e583f */
[----:B------:R-:W-:Y:S02]  /*1560*/  UMOV UR10, UR6 ;  /* 0x00000006000a7c82 */ /* 0x000fe40008000000 */
[----:B------:R-:W-:Y:S01]  /*1570*/  HGMMA.64x128x16.F32.BF16 R24, gdesc[UR8], RZ, !UPT, gsb0 ;  /* 0x01e00000081879f0 */ /* 0x000fe2000c0018ff */
[----:B------:R-:W-:Y:S02]  /*1580*/  UIADD3 UR8, UR5, 0x2, URZ ;  /* 0x0000000205087890 */ /* 0x000fe4000fffe03f */
[----:B------:R-:W-:Y:S01]  /*1590*/  UIADD3 UR10, UR6, 0x2, URZ ;  /* 0x00000002060a7890 */ /* 0x000fe2000fffe03f */
[----:B------:R-:W-:Y:S01]  /*15a0*/  UMOV UR9, 0x40000040 ;  /* 0x4000004000097882 */ /* 0x000fe20000000000 */
[----:B------:R-:W-:Y:S01]  /*15b0*/  UMOV UR11, 0x40000040 ;  /* 0x40000040000b7882 */ /* 0x000fe20000000000 */
[----:B------:R-:W-:Y:S02]  /*15c0*/  WARPGROUP.DEPBAR.LE gsb0, 0x0 ;  /* 0x00008000000079c5 */ /* 0x000fe40000010000 */
[----:B------:R-:W-:-:S06]  /*15d0*/  WARPGROUP.ARRIVE ;  /* 0x00000000000079c5 */ /* 0x000fcc0000000000 */
[----:B------:R-:W-:Y:S01]  /*15e0*/  HGMMA.64x128x16.F32.BF16 R24, gdesc[UR8], R24, gsb0 ;  /* 0x01e00000081879f0 */ /* 0x000fe20008001818 */
        /* <DEDUP_REMOVED lines=41> */
[----:B------:R-:W-:Y:S03]  /*1880*/  HGMMA.64x128x16.F32.BF16 R24, gdesc[UR8], R24, gsb0 ;  /* 0x01e00000081879f0 */ /* 0x000fe60008001818 */
[----:B------:R-:W-:Y:S02]  /*1890*/  WARPGROUP.DEPBAR.LE gsb0, 0x0 ;  /* 0x00008000000079c5 */ /* 0x000fe40000010000 */
[----:B------:R-:W-:Y:S05]  /*18a0*/  @!P2 BRA `(.L_x_18) ;  /* 0x00000004008ca947 */ /* 0x000fea0003800000 */
[----:B------:R-:W-:Y:S01]  /*18b0*/  UIADD3 UR5, UR42, 0x1, URZ ;  /* 0x000000012a057890 */ /* 0x000fe2000fffe03f */
[----:B01----:R-:W-:-:S03]  /*18c0*/  IMAD.U32 R0, RZ, RZ, UR44 ;  /* 0x0000002cff007e24 */ /* 0x003fc6000f8e00ff */
[----:B------:R-:W-:-:S04]  /*18d0*/  UISETP.NE.AND UP0, UPT, UR5, 0x4, UPT ;  /* 0x000000040500788c */ /* 0x000fc8000bf05270 */
[----:B------:R-:W-:Y:S02]  /*18e0*/  USEL UR6, URZ, 0x1, UP0 ;  /* 0x000000013f067887 */ /* 0x000fe40008000000 */
[----:B------:R-:W-:Y:S02]  /*18f0*/  USEL UR5, UR5, URZ, UP0 ;  /* 0x0000003f05057287 */ /* 0x000fe40008000000 */
[----:B------:R-:W-:-:S06]  /*1900*/  ULOP3.LUT UR6, UR40, UR6, URZ, 0x3c, !UPT ;  /* 0x0000000628067292 */ /* 0x000fcc000f8e3c3f */
[----:B------:R-:W-:Y:S01]  /*1910*/  IMAD.U32 R5, RZ, RZ, UR6 ;  /* 0x00000006ff057e24 */ /* 0x000fe2000f8e00ff */
[----:B------:R-:W-:-:S06]  /*1920*/  UMOV UR6, UR42 ;  /* 0x0000002a00067c82 */ /* 0x000fcc0008000000 */
.L_x_25:
[----:B01----:R-:W-:Y:S05]  /*1930*/  @!P0 BRA `(.L_x_19) ;  /* 0x0000000000048947 */ /* 0x003fea0003800000 */
[----:B------:R-:W-:Y:S01]  /*1940*/  BPT.TRAP 0x1 ;  /* 0x000000040000795c */ /* 0x000fe20000300000 */
.L_x_19:
[----:B------:R-:W0:Y:S01]  /*1950*/  S2UR UR8, SR_CgaCtaId ;  /* 0x00000000000879c3 */ /* 0x000e220000008800 */
[----:B------:R-:W-:Y:S01]  /*1960*/  UMOV UR7, 0x400 ;  /* 0x0000040000077882 */ /* 0x000fe20000000000 */
[----:B------:R-:W-:Y:S01]  /*1970*/  SHF.L.U32 R3, R5, 0x1f, RZ ;  /* 0x0000001f05037819 */ /* 0x000fe200000006ff */
[----:B0-----:R-:W-:-:S04]  /*1980*/  ULEA UR7, UR8, UR7, 0x18 ;  /* 0x0000000708077291 */ /* 0x001fc8000f8ec03f */
[----:B------:R-:W-:-:S09]  /*1990*/  ULEA UR8, UR5, UR7, 0x3 ;  /* 0x0000000705087291 */ /* 0x000fd2000f8e183f */
[----:B------:R0:W1:Y:S01]  /*19a0*/  SYNCS.PHASECHK.TRANS64.TRYWAIT P1, [UR8], R3 ;  /* 0x00000003ff0075a7 */ /* 0x0000620008020148 */
[----:B------:R-:W-:Y:S05]  /*19b0*/  @!P0 BRA `(.L_x_20) ;  /* 0x0000000000048947 */ /* 0x000fea0003800000 */
[----:B------:R-:W-:Y:S01]  /*19c0*/  BPT.TRAP 0x1 ;  /* 0x000000040000795c */ /* 0x000fe20000300000 */
.L_x_20:
[----:B-1----:R-:W-:Y:S05]  /*19d0*/  @P1 BRA `(.L_x_21) ;  /* 0x0000000000081947 */ /* 0x002fea0003800000 */
[----:B------:R-:W1:Y:S02]  /*19e0*/  SYNCS.PHASECHK.TRANS64.TRYWAIT P1, [UR8], R3 ;  /* 0x00000003ff0075a7 */ /* 0x000e640008020148 */
[----:B-1----:R-:W-:Y:S05]  /*19f0*/  @!P1 BRA `(.L_x_22) ;  /* 0x00000064004c9947 */ /* 0x002fea0003800000 */
.L_x_21:
[----:B------:R-:W-:Y:S01]  /*1a00*/  ULEA UR12, UR5, UR45, 0xb ;  /* 0x0000002d050c7291 */ /* 0x000fe2000f8e583f */
[----:B------:R-:W-:Y:S01]  /*1a10*/  WARPGROUP.ARRIVE ;  /* 0x00000000000079c5 */ /* 0x000fe20000000000 */
[----:B------:R-:W-:Y:S01]  /*1a20*/  ULEA UR13, UR5, UR4, 0xb ;  /* 0x00000004050d7291 */ /* 0x000fe2000f8e583f */
[----:B------:R-:W-:Y:S01]  /*1a30*/  UMOV UR9, 0x40000040 ;  /* 0x4000004000097882 */ /* 0x000fe20000000000 */
[----:B------:R-:W-:-:S03]  /*1a40*/  UMOV UR11, 0x40000040 ;  /* 0x40000040000b7882 */ /* 0x000fc60000000000 */
[----:B------:R-:W-:Y:S02]  /*1a50*/  UMOV UR8, UR12 ;  /* 0x0000000c00087c82 */ /* 0x000fe40008000000 */
[----:B------:R-:W-:Y:S02]  /*1a60*/  UMOV UR10, UR13 ;  /* 0x0000000d000a7c82 */ /* 0x000fe40008000000 */
[----:B------:R-:W-:Y:S01]  /*1a70*/  HGMMA.64x128x16.F32.BF16 R24, gdesc[UR8], R24, gsb0 ;  /* 0x01e00000081879f0 */ /* 0x000fe20008001818 */
[----:B------:R-:W-:Y:S02]  /*1a80*/  UIADD3 UR8, UR12, 0x2, URZ ;  /* 0x000000020c087890 */ /* 0x000fe4000fffe03f */
[----:B------:R-:W-:Y:S01]  /*1a90*/  UIADD3 UR10, UR13, 0x2, URZ ;  /* 0x000000020d0a7890 */ /* 0x000fe2000fffe03f */
[----:B------:R-:W-:Y:S01]  /*1aa0*/  UMOV UR9, 0x40000040 ;  /* 0x4000004000097882 */ /* 0x000fe20000000000 */
[----:B------:R-:W-:Y:S01]  /*1ab0*/  UMOV UR11, 0x40000040 ;  /* 0x40000040000b7882 */ /* 0x000fe20000000000 */
[----:B------:R-:W-:-:S02]  /*1ac0*/  WARPGROUP.DEPBAR.LE gsb0, 0x0 ;  /* 0x00008000000079c5 */ /* 0x000fc40000010000 */
        /* <DEDUP_REMOVED lines=46> */
[----:B------:R-:W-:Y:S01]  /*1db0*/  BPT.TRAP 0x1 ;  /* 0x000000040000795c */ /* 0x000fe20000300000 */
.L_x_23:
[----:B------:R-:W-:Y:S01]  /*1dc0*/  ULEA UR7, UR6, UR7, 0x3 ;  /* 0x0000000706077291 */ /* 0x000fe2000f8e183f */
[----:B------:R-:W-:-:S03]  /*1dd0*/  ISETP.GT.U32.AND P1, PT, R18, 0x1, PT ;  /* 0x000000011200780c */ /* 0x000fc60003f24070 */
[----:B------:R-:W-:-:S04]  /*1de0*/  UIADD3 UR7, UR7, 0x20, URZ ;  /* 0x0000002007077890 */ /* 0x000fc8000fffe03f */
[----:B------:R-:W-:-:S09]  /*1df0*/  UPRMT UR7, URZ, 0x654, UR7 ;  /* 0x000006543f077896 */ /* 0x000fd20008000007 */
[----:B------:R-:W-:Y:S01]  /*1e00*/  SYNCS.ARRIVE.TRANS64.RED.A1T0 RZ, [UR7], RZ ;  /* 0x000000ffffff79a7 */ /* 0x000fe20008100407 */
[----:B------:R-:W-:Y:S05]  /*1e10*/  @P1 BRA `(.L_x_24) ;  /* 0x0000000000041947 */ /* 0x000fea0003800000 */
[----:B------:R-:W-:Y:S01]  /*1e20*/  BPT.TRAP 0x1 ;  /* 0x000000040000795c */ /* 0x000fe20000300000 */
.L_x_24:
[----:B------:R-:W-:Y:S01]  /*1e30*/  UIADD3 UR5, UR5, 0x1, URZ ;  /* 0x0000000105057890 */ /* 0x000fe2000fffe03f */
[C---:B------:R-:W-:Y:S01]  /*1e40*/  ISETP.GT.AND P1, PT, R0.reuse, 0x1, PT ;  /* 0x000000010000780c */ /* 0x040fe20003f24270 */
[----:B------:R-:W-:Y:S01]  /*1e50*/  UIADD3 UR6, UR6, 0x1, URZ ;  /* 0x0000000106067890 */ /* 0x000fe2000fffe03f */
[----:B------:R-:W-:Y:S01]  /*1e60*/  VIADD R0, R0, 0xffffffff ;  /* 0xffffffff00007836 */ /* 0x000fe20000000000 */
[----:B------:R-:W-:Y:S02]  /*1e70*/  UISETP.NE.AND UP0, UPT, UR5, 0x4, UPT ;  /* 0x000000040500788c */ /* 0x000fe4000bf05270 */
[----:B------:R-:W-:Y:S02]  /*1e80*/  UISETP.NE.AND UP1, UPT, UR6, 0x4, UPT ;  /* 0x000000040600788c */ /* 0x000fe4000bf25270 */
[----:B------:R-:W-:Y:S02]  /*1e90*/  USEL UR7, URZ, 0x1, UP0 ;  /* 0x000000013f077887 */ /* 0x000fe40008000000 */
[----:B------:R-:W-:-:S02]  /*1ea0*/  USEL UR5, UR5, URZ, UP0 ;  /* 0x0000003f05057287 */ /* 0x000fc40008000000 */
[----:B------:R-:W-:Y:S02]  /*1eb0*/  USEL UR6, UR6, URZ, UP1 ;  /* 0x0000003f06067287 */ /* 0x000fe40008800000 */
[----:B------:R-:W-:Y:S01]  /*1ec0*/  LOP3.LUT R5, R5, UR7, RZ, 0x3c, !PT ;  /* 0x0000000705057c12 */ /* 0x000fe2000f8e3cff */
[----:B------:R-:W-:Y:S09]  /*1ed0*/  @P1 BRA `(.L_x_25) ;  /* 0xfffffff800941947 */ /* 0x000ff2000383ffff */
.L_x_18:
[----:B01----:R-:W0:Y:S02]  /*1ee0*/  LDC R0, c[0x0][0x28c] ;  /* 0x0000a300ff007b82 */ /* 0x003e240000000800 */
[----:B0-----:R-:W-:-:S13]  /*1ef0*/  ISETP.GE.AND P1, PT, R0, 0x1, PT ;  /* 0x000000010000780c */ /* 0x001fda0003f26270 */
[----:B------:R-:W-:Y:S05]  /*1f00*/  @!P1 BRA `(.L_x_26) ;  /* 0x0000000000389947 */ /* 0x000fea0003800000 */
[----:B------:R-:W-:Y:S05]  /*1f10*/  @!P0 BRA `(.L_x_27) ;  /* 0x0000000000048947 */ /* 0x000fea0003800000 */
[----:B------:R-:W-:Y:S01]  /*1f20*/  BPT.TRAP 0x1 ;  /* 0x000000040000795c */ /* 0x000fe20000300000 */
.L_x_27:
[----:B------:R-:W0:Y:S01]  /*1f30*/  S2UR UR6, SR_CgaCtaId ;  /* 0x00000000000679c3 */ /* 0x000e220000008800 */
[----:B------:R-:W-:Y:S01]  /*1f40*/  UIADD3 UR4, UR44, UR42, URZ ;  /* 0x0000002a2c047290 */ /* 0x000fe2000fffe03f */
[----:B------:R-:W-:Y:S01]  /*1f50*/  ISETP.GT.U32.AND P0, PT, R18, 0x1, PT ;  /* 0x000000011200780c */ /* 0x000fe20003f04070 */
[----:B------:R-:W-:Y:S02]  /*1f60*/  UMOV UR5, 0x400 ;  /* 0x0000040000057882 */ /* 0x000fe40000000000 */
[----:B------:R-:W-:-:S04]  /*1f70*/  USHF.L.U32 UR4, UR4, 0x3, URZ ;  /* 0x0000000304047899 */ /* 0x000fc8000800063f */
[----:B------:R-:W-:Y:S02]  /*1f80*/  ULOP3.LUT UR4, UR4, 0x18, URZ, 0xc0, !UPT ;  /* 0x0000001804047892 */ /* 0x000fe4000f8ec03f */
[----:B0-----:R-:W-:-:S04]  /*1f90*/  ULEA UR5, UR6, UR5, 0x18 ;  /* 0x0000000506057291 */ /* 0x001fc8000f8ec03f */
[----:B------:R-:W-:-:S04]  /*1fa0*/  UIADD3 UR4, UR5, 0x20, UR4 ;  /* 0x0000002005047890 */ /* 0x000fc8000fffe004 */
[----:B------:R-:W-:-:S09]  /*1fb0*/  UPRMT UR4, URZ, 0x654, UR4 ;  /* 0x000006543f047896 */ /* 0x000fd20008000004 */
[----:B------:R-:W-:Y:S01]  /*1fc0*/  SYNCS.ARRIVE.TRANS64.RED.A1T0 RZ, [UR4], RZ ;  /* 0x000000ffffff79a7 */ /* 0x000fe20008100404 */
[----:B------:R-:W-:Y:S05]  /*1fd0*/  @P0 BRA `(.L_x_26) ;  /* 0x0000000000040947 */ /* 0x000fea0003800000 */
[----:B------:R-:W-:Y:S01]  /*1fe0*/  BPT.TRAP 0x1 ;  /* 0x000000040000795c */ /* 0x000fe20000300000 */
.L_x_26:
[----:B------:R-:W-:Y:S01]  /*1ff0*/  IMAD.SHL.U32 R6, R100, 0x80, RZ ;  /* 0x0000008064067824 */ /* 0x000fe200078e00ff */
[----:B------:R-:W-:Y:S01]  /*2000*/  ULDC UR6, c[0x0][0x288] ;  /* 0x0000a20000067ab9 */ /* 0x000fe20000000800 */
[----:B------:R-:W-:Y:S01]  /*2010*/  SHF.R.S32.HI R11, RZ, 0x1f, R99 ;  /* 0x0000001fff0b7819 */ /* 0x000fe20000011463 */
[C---:B------:R-:W-:Y:S01]  /*2020*/  IMAD.SHL.U32 R10, R101.reuse, 0x80, RZ ;  /* 0x00000080650a7824 */ /* 0x040fe200078e00ff */
[----:B------:R-:W-:Y:S01]  /*2030*/  ULDC.64 UR4, c[0x0][0x5d0] ;  /* 0x0001740000047ab9 */ /* 0x000fe20000000a00 */
[C---:B------:R-:W-:Y:S01]  /*2040*/  LOP3.LUT R8, R6.reuse, 0x6, R93, 0xf8, !PT ;  /* 0x0000000606087812 */ /* 0x040fe200078ef85d */
[----:B------:R-:W-:Y:S01]  /*2050*/  IMAD.WIDE R100, R101, 0x80, R22 ;  /* 0x0000008065647825 */ /* 0x000fe200078e0216 */
[----:B------:R-:W-:Y:S01]  /*2060*/  ISETP.GE.AND P0, PT, R6, UR6, PT ;  /* 0x0000000606007c0c */ /* 0x000fe2000bf06270 */
[----:B------:R-:W-:Y:S01]  /*2070*/  ULDC UR6, c[0x0][0x284] ;  /* 0x0000a10000067ab9 */ /* 0x000fe20000000800 */
[----:B------:R-:W-:Y:S01]  /*2080*/  SHF.R.S32.HI R9, RZ, 0x1f, R8 ;  /* 0x0000001fff097819 */ /* 0x000fe20000011408 */
[----:B------:R-:W-:Y:S01]  /*2090*/  IMAD R0, R11, UR4, RZ ;  /* 0x000000040b007c24 */ /* 0x000fe2000f8e02ff */
[----:B------:R-:W-:-:S03]  /*20a0*/  ISETP.GE.OR P0, PT, R10, UR6, P0 ;  /* 0x000000060a007c0c */ /* 0x000fc60008706670 */
[C---:B------:R-:W-:Y:S02]  /*20b0*/  IMAD R3, R99.reuse, UR5, R0 ;  /* 0x0000000563037c24 */ /* 0x040fe4000f8e0200 */
[----:B------:R-:W-:Y:S01]  /*20c0*/  IMAD.WIDE.U32 R4, R99, UR4, R8 ;  /* 0x0000000463047c25 */ /* 0x000fe2000f8e0008 */
[----:B------:R-:W-:-:S03]  /*20d0*/  ULDC.64 UR4, c[0x0][0x5c8] ;  /* 0x0001720000047ab9 */ /* 0x000fc60000000a00 */
[----:B------:R-:W-:Y:S02]  /*20e0*/  IMAD R7, R101, UR4, RZ ;  /* 0x0000000465077c24 */ /* 0x000fe4000f8e02ff */
[----:B------:R-:W-:Y:S02]  /*20f0*/  IMAD.IADD R5, R5, 0x1, R3 ;  /* 0x0000000105057824 */ /* 0x000fe400078e0203 */
[C---:B------:R-:W-:Y:S02]  /*2100*/  IMAD R7, R100.reuse, UR5, R7 ;  /* 0x0000000564077c24 */ /* 0x040fe4000f8e0207 */
[----:B------:R-:W-:-:S04]  /*2110*/  IMAD.WIDE.U32 R102, R100, UR4, R4 ;  /* 0x0000000464667c25 */ /* 0x000fc8000f8e0004 */
[----:B------:R-:W-:Y:S01]  /*2120*/  IMAD.MOV.U32 R0, RZ, RZ, -0x1 ;  /* 0xffffffffff007424 */ /* 0x000fe200078e00ff */
[----:B------:R-:W-:Y:S06]  /*2130*/  @P0 BRA `(.L_x_28) ;  /* 0x00000040001c0947 */ /* 0x000fec0003800000 */
[----:B-----5:R-:W-:Y:S01]  /*2140*/  FSETP.NEU.AND P0, PT, R88, RZ, PT ;  /* 0x000000ff5800720b */ /* 0x020fe20003f0d000 */
[----:B------:R-:W-:Y:S01]  /*2150*/  IMAD.IADD R4, R89, 0x1, -R6 ;  /* 0x0000000159047824 */ /* 0x000fe200078e0a06 */
[----:B------:R-:W-:Y:S01]  /*2160*/  BSSY B0, `(.L_x_28) ;  /* 0x0000404000007945 */ /* 0x000fe20003800000 */
[----:B------:R-:W-:Y:S02]  /*2170*/  IMAD.IADD R3, R97, 0x1, -R10 ;  /* 0x0000000161037824 */ /* 0x000fe400078e0a0a */
[----:B------:R-:W-:Y:S01]  /*2180*/  IMAD.IADD R113, R103, 0x1, R7 ;  /* 0x0000000167717824 */ /* 0x000fe200078e0207 */
[----:B------:R-:W-:-:S04]  /*2190*/  ISETP.GT.AND P2, PT, R4, RZ, PT ;  /* 0x000000ff0400720c */ /* 0x000fc80003f44270 */
[----:B------:R-:W-:-:S03]  /*21a0*/  ISETP.GT.AND P1, PT, R3, RZ, P2 ;  /* 0x000000ff0300720c */ /* 0x000fc60001724270 */
[----:B------:R-:W-:Y:S10]  /*21b0*/  @!P0 BRA `(.L_x_29) ;  /* 0x0000002c00288947 */ /* 0x000ff40003800000 */
[----:B------:R-:W0:Y:S01]  /*21c0*/  LDC.64 R106, c[0x0][0x5b8] ;  /* 0x00016e00ff6a7b82 */ /* 0x000e220000000a00 */
[----:B------:R-:W-:-:S07]  /*21d0*/  ULDC.64 UR4, c[0x0][0x5c0] ;  /* 0x0001700000047ab9 */ /* 0x000fce0000000a00 */
[----:B------:R-:W1:Y:S08]  /*21e0*/  LDC.64 R108, c[0x0][0x5b0] ;  /* 0x00016c00ff6c7b82 */ /* 0x000e700000000a00 */
[----:B------:R-:W2:Y:S01]  /*21f0*/  LDC.64 R110, c[0x0][0x5a8] ;  /* 0x00016a00ff6e7b82 */ /* 0x000ea20000000a00 */
[-C--:B0-----:R-:W-:Y:S02]  /*2200*/  IMAD R6, R11, R106.reuse, RZ ;  /* 0x0000006a0b067224 */ /* 0x081fe400078e02ff */
[----:B------:R-:W-:-:S04]  /*2210*/  IMAD.WIDE.U32 R104, R99, R106, R8 ;  /* 0x0000006a63687225 */ /* 0x000fc800078e0008 */
[----:B------:R-:W-:Y:S02]  /*2220*/  IMAD R103, R99, R107, R6 ;  /* 0x0000006b63677224 */ /* 0x000fe400078e0206 */
[-C--:B-1----:R-:W-:Y:S02]  /*2230*/  IMAD R5, R101, R108.reuse, RZ ;  /* 0x0000006c65057224 */ /* 0x082fe400078e02ff */
[----:B------:R-:W-:Y:S02]  /*2240*/  IMAD.IADD R13, R105, 0x1, R103 ;  /* 0x00000001690d7824 */ /* 0x000fe400078e0267 */
[----:B------:R-:W-:Y:S02]  /*2250*/  IMAD.MOV.U32 R12, RZ, RZ, R104 ;  /* 0x000000ffff0c7224 */ /* 0x000fe400078e0068 */
[C---:B------:R-:W-:Y:S02]  /*2260*/  IMAD R107, R100.reuse, R109, R5 ;  /* 0x0000006d646b7224 */ /* 0x040fe400078e0205 */
[----:B------:R-:W-:-:S04]  /*2270*/  IMAD.WIDE.U32 R6, R100, R108, R12 ;  /* 0x0000006c64067225 */ /* 0x000fc800078e000c */
[----:B------:R-:W-:Y:S01]  /*2280*/  IMAD.IADD R5, R7, 0x1, R107 ;  /* 0x0000000107057824 */ /* 0x000fe200078e026b */
[----:B--2---:R-:W-:-:S04]  /*2290*/  LEA R14, P0, R6, R110, 0x1 ;  /* 0x0000006e060e7211 */ /* 0x004fc800078008ff */
[----:B------:R-:W-:-:S05]  /*22a0*/  LEA.HI.X R15, R6, R111, R5, 0x1, P0 ;  /* 0x0000006f060f7211 */ /* 0x000fca00000f0c05 */
[----:B------:R0:W2:Y:S01]  /*22b0*/  @P1 LDG.E.LTC128B.U16 R5, desc[UR36][R14.64] ;  /* 0x000000240e051981 */ /* 0x0000a2000c1e1520 */
[----:B------:R-:W-:Y:S01]  /*22c0*/  LEA R10, P0, R102, UR4, 0x1 ;  /* 0x00000004660a7c11 */ /* 0x000fe2000f8008ff */
[----:B------:R-:W-:Y:S01]  /*22d0*/  IMAD.WIDE.U32 R6, R100, R108, R8 ;  /* 0x0000006c64067225 */ /* 0x000fe200078e0008 */
[----:B------:R-:W-:Y:S03]  /*22e0*/  BSSY B1, `(.L_x_30) ;  /* 0x0000012000017945 */ /* 0x000fe60003800000 */
[----:B------:R-:W-:Y:S02]  /*22f0*/  IMAD.IADD R7, R107, 0x1, R7 ;  /* 0x000000016b077824 */ /* 0x000fe400078e0207 */
[----:B------:R-:W-:Y:S01]  /*2300*/  IMAD.WIDE.U32 R20, R99, R106, R6 ;  /* 0x0000006a63147225 */ /* 0x000fe200078e0006 */
[----:B0-----:R-:W-:-:S03]  /*2310*/  SHF.L.U64.HI R15, R108, 0x3, R109 ;  /* 0x000000036c0f7819 */ /* 0x001fc6000001026d */
[----:B------:R-:W-:Y:S01]  /*2320*/  IMAD.IADD R7, R103, 0x1, R21 ;  /* 0x0000000167077824 */ /* 0x000fe200078e0215 */
[----:B------:R-:W-:Y:S01]  /*2330*/  LEA R6, P4, R20, R110, 0x1 ;  /* 0x0000006e14067211 */ /* 0x000fe200078808ff */
[----:B------:R-:W-:-:S03]  /*2340*/  IMAD.SHL.U32 R14, R108, 0x8, RZ ;  /* 0x000000086c0e7824 */ /* 0x000fc600078e00ff */
[----:B------:R-:W-:Y:S01]  /*2350*/  LEA.HI.X R7, R20, R111, R7, 0x1, P4 ;  /* 0x0000006f14077211 */ /* 0x000fe200020f0c07 */
[----:B--2---:R-:W-:-:S04]  /*2360*/  IMAD.U32 R11, R5, 0x10000, RZ ;  /* 0x00010000050b7824 */ /* 0x004fc800078e00ff */
[----:B------:R-:W-:-:S04]  /*2370*/  FMUL R11, R11, R88 ;  /* 0x000000580b0b7220 */ /* 0x000fc80000400000 */
[----:B------:R-:W-:Y:S01]  /*2380*/  FFMA R24, R24, R19, R11 ;  /* 0x0000001318187223 */ /* 0x000fe2000000000b */
[----:B------:R-:W-:Y:S02]  /*2390*/  LEA.HI.X R11, R102, UR5, R113, 0x1, P0 ;  /* 0x00000005660b7c11 */ /* 0x000fe400080f0c71 */
[----:B------:R-:W-:Y:S02]  /*23a0*/  ISETP.GT.AND P0, PT, R4, 0x1, PT ;  /* 0x000000010400780c */ /* 0x000fe40003f04270 */
[----:B------:R-:W-:Y:S02]  /*23b0*/  F2FP.BF16.F32.PACK_AB R24, RZ, R24 ;  /* 0x00000018ff18723e */ /* 0x000fe400000010ff */
[----:B------:R-:W-:-:S03]  /*23c0*/  ISETP.GT.AND P3, PT, R3, RZ, P0 ;  /* 0x000000ff0300720c */ /* 0x000fc60000764270 */
[----:B------:R0:W-:Y:S10]  /*23d0*/  @P1 STG.E.U16 desc[UR36][R10.64], R24 ;  /* 0x000000180a001986 */ /* 0x0001f4000c101524 */
[----:B------:R-:W-:Y:S05]  /*23e0*/  @!P3 BRA `(.L_x_31) ;  /* 0x000000000004b947 */ /* 0x000fea0003800000 */
[----:B------:R1:W5:Y:S02]  /*23f0*/  LDG.E.LTC128B.U16 R5, desc[UR36][R6.64+0x2] ;  /* 0x0000022406057981 */ /* 0x000364000c1e1520 */
.L_x_31:
[----:B------:R-:W-:Y:S05]  /*2400*/  BSYNC B1 ;  /* 0x0000000000017941 */ /* 0x000fea0003800000 */
.L_x_30:
[----:B-----5:R-:W-:Y:S01]  /*2410*/  IMAD.U32 R101, R5, 0x10000, RZ ;  /* 0x0001000005657824 */ /* 0x020fe200078e00ff */
[----:B------:R-:W-:Y:S01]  /*2420*/  ISETP.GT.AND P2, PT, R3, 0x8, P2 ;  /* 0x000000080300780c */ /* 0x000fe20001744270 */
[----:B------:R-:W-:Y:S01]  /*2430*/  IMAD.WIDE.U32 R20, R100, R108, R14 ;  /* 0x0000006c64147225 */ /* 0x000fe200078e000e */
[----:B0-----:R-:W-:-:S03]  /*2440*/  PRMT R24, R5, 0x7610, R24 ;  /* 0x0000761005187816 */ /* 0x001fc60000000018 */
[----:B------:R-:W-:Y:S01]  /*2450*/  FMUL R12, R101, R88 ;  /* 0x00000058650c7220 */ /* 0x000fe20000400000 */
[----:B------:R-:W-:Y:S01]  /*2460*/  IMAD.IADD R107, R107, 0x1, R21 ;  /* 0x000000016b6b7824 */ /* 0x000fe200078e0215 */
[----:B------:R-:W-:Y:S02]  /*2470*/  IADD3 R104, P1, R104, R20, RZ ;  /* 0x0000001468687210 */ /* 0x000fe40007f3e0ff */
[----:B------:R-:W-:-:S03]  /*2480*/  FFMA R12, R25, R19, R12 ;  /* 0x00000013190c7223 */ /* 0x000fc6000000000c */
[----:B------:R-:W-:Y:S02]  /*2490*/  IMAD.X R13, R107, 0x1, R13, P1 ;  /* 0x000000016b0d7824 */ /* 0x000fe400008e060d */
[----:B------:R-:W-:Y:S02]  /*24a0*/  F2FP.BF16.F32.PACK_AB R12, RZ, R12 ;  /* 0x0000000cff0c723e */ /* 0x000fe400000010ff */
[----:B------:R-:W-:Y:S02]  /*24b0*/  LEA R14, P1, R104, R110, 0x1 ;  /* 0x0000006e680e7211 */ /* 0x000fe400078208ff */
[----:B------:R-:W-:Y:S02]  /*24c0*/  PRMT R21, R12, 0x7610, R21 ;  /* 0x000076100c157816 */ /* 0x000fe40000000015 */
[----:B------:R-:W-:-:S03]  /*24d0*/  LEA.HI.X R15, R104, R111, R13, 0x1, P1 ;  /* 0x0000006f680f7211 */ /* 0x000fc600008f0c0d */
[----:B------:R0:W-:Y:S04]  /*24e0*/  @P3 STG.E.U16 desc[UR36][R10.64+0x2], R21 ;  /* 0x000002150a003986 */ /* 0x0001e8000c101524 */
[----:B------:R-:W2:Y:S01]  /*24f0*/  @P2 LDG.E.LTC128B.U16 R24, desc[UR36][R14.64] ;  /* 0x000000240e182981 */ /* 0x000ea2000c1e1520 */
[----:B------:R-:W-:Y:S01]  /*2500*/  IADD3 R20, P1, R8, R20, RZ ;  /* 0x0000001408147210 */ /* 0x000fe20007f3e0ff */
[----:B------:R-:W-:Y:S01]  /*2510*/  BSSY B1, `(.L_x_32) ;  /* 0x0000011000017945 */ /* 0x000fe20003800000 */
[C---:B------:R-:W-:Y:S02]  /*2520*/  SHF.L.U64.HI R13, R92.reuse, 0x1, R91 ;  /* 0x000000015c0d7819 */ /* 0x040fe4000001025b */
[----:B------:R-:W-:Y:S01]  /*2530*/  ISETP.GT.AND P0, PT, R3, 0x8, P0 ;  /* 0x000000080300780c */ /* 0x000fe20000704270 */
[----:B0-----:R-:W-:Y:S01]  /*2540*/  IMAD.X R21, R9, 0x1, R107, P1 ;  /* 0x0000000109157824 */ /* 0x001fe200008e066b */
[----:B------:R-:W-:Y:S01]  /*2550*/  LEA R12, P1, R92, R10, 0x1 ;  /* 0x0000000a5c0c7211 */ /* 0x000fe200078208ff */
[----:B------:R-:W-:-:S04]  /*2560*/  IMAD.WIDE.U32 R20, R99, R106, R20 ;  /* 0x0000006a63147225 */ /* 0x000fc800078e0014 */
[----:B------:R-:W-:Y:S01]  /*2570*/  IMAD.X R13, R13, 0x1, R11, P1 ;  /* 0x000000010d0d7824 */ /* 0x000fe200008e060b */
[----:B------:R-:W-:Y:S01]  /*2580*/  LEA R8, P3, R20, R110, 0x1 ;  /* 0x0000006e14087211 */ /* 0x000fe200078608ff */
[----:B------:R-:W-:-:S05]  /*2590*/  IMAD.IADD R9, R103, 0x1, R21 ;  /* 0x0000000167097824 */ /* 0x000fca00078e0215 */
[----:B------:R-:W-:Y:S01]  /*25a0*/  LEA.HI.X R9, R20, R111, R9, 0x1, P3 ;  /* 0x0000006f14097211 */ /* 0x000fe200018f0c09 */
[----:B--2---:R-:W-:-:S04]  /*25b0*/  IMAD.U32 R5, R24, 0x10000, RZ ;  /* 0x0001000018057824 */ /* 0x004fc800078e00ff */
[----:B------:R-:W-:-:S04]  /*25c0*/  FMUL R5, R5, R88 ;  /* 0x0000005805057220 */ /* 0x000fc80000400000 */
[----:B------:R-:W-:-:S05]  /*25d0*/  FFMA R5, R26, R19, R5 ;  /* 0x000000131a057223 */ /* 0x000fca0000000005 */
[----:B------:R-:W-:-:S05]  /*25e0*/  F2FP.BF16.F32.PACK_AB R5, RZ, R5 ;  /* 0x00000005ff05723e */ /* 0x000fca00000010ff */
[----:B------:R0:W-:Y:S01]  /*25f0*/  @P2 STG.E.U16 desc[UR36][R12.64], R5 ;  /* 0x000000050c002986 */ /* 0x0001e2000c101524 */
[----:B------:R-:W-:Y:S05]  /*2600*/  @!P0 BRA `(.L_x_33) ;  /* 0x0000000000048947 */ /* 0x000fea0003800000 */
[----:B------:R2:W5:Y:S02]  /*2610*/  LDG.E.LTC128B.U16 R24, desc[UR36][R8.64+0x2] ;  /* 0x0000022408187981 */ /* 0x000564000c1e1520 */
.L_x_33:
[----:B------:R-:W-:Y:S05]  /*2620*/  BSYNC B1 ;  /* 0x0000000000017941 */ /* 0x000fea0003800000 */
.L_x_32:
[----:B0----5:R-:W-:Y:S01]  /*2630*/  IMAD.U32 R5, R24, 0x10000, RZ ;  /* 0x0001000018057824 */ /* 0x021fe200078e00ff */
[----:B------:R-:W-:Y:S01]  /*2640*/  ISETP.GT.AND P1, PT, R4, 0x8, PT ;  /* 0x000000080400780c */ /* 0x000fe20003f24270 */
[----:B------:R-:W-:Y:S02]  /*2650*/  BSSY B1, `(.L_x_34) ;  /* 0x0000008000017945 */ /* 0x000fe40003800000 */
[----:B------:R-:W-:Y:S01]  /*2660*/  FMUL R14, R5, R88 ;  /* 0x00000058050e7220 */ /* 0x000fe20000400000 */
[----:B------:R-:W-:-:S03]  /*2670*/  ISETP.GT.AND P2, PT, R3, RZ, P1 ;  /* 0x000000ff0300720c */ /* 0x000fc60000f44270 */
[----:B------:R-:W-:-:S05]  /*2680*/  FFMA R14, R27, R19, R14 ;  /* 0x000000131b0e7223 */ /* 0x000fca000000000e */
[----:B------:R-:W-:-:S05]  /*2690*/  F2FP.BF16.F32.PACK_AB R14, RZ, R14 ;  /* 0x0000000eff0e723e */ /* 0x000fca00000010ff */
[----:B------:R0:W-:Y:S01]  /*26a0*/  @P0 STG.E.U16 desc[UR36][R12.64+0x2], R14 ;  /* 0x0000020e0c000986 */ /* 0x0001e2000c101524 */
[----:B------:R-:W-:Y:S05]  /*26b0*/  @!P2 BRA `(.L_x_35) ;  /* 0x000000000004a947 */ /* 0x000fea0003800000 */
[----:B------:R3:W5:Y:S02]  /*26c0*/  LDG.E.LTC128B.U16 R24, desc[UR36][R6.64+0x10] ;  /* 0x0000102406187981 */ /* 0x000764000c1e1520 */
.L_x_35:
[----:B------:R-:W-:Y:S05]  /*26d0*/  BSYNC B1 ;  /* 0x0000000000017941 */ /* 0x000fea0003800000 */
.L_x_34:
[----:B-----5:R-:W-:Y:S01]  /*26e0*/  IMAD.U32 R5, R24, 0x10000, RZ ;  /* 0x0001000018057824 */ /* 0x020fe200078e00ff */
        /* <DEDUP_REMOVED lines=9> */
.L_x_37:
[----:B------:R-:W-:Y:S05]  /*2780*/  BSYNC B1 ;  /* 0x0000000000017941 */ /* 0x000fea0003800000 */
.L_x_36:
[----:B----45:R-:W-:Y:S01]  /*2790*/  IMAD.U32 R5, R24, 0x10000, RZ ;  /* 0x0001000018057824 */ /* 0x030fe200078e00ff */
[----:B------:R-:W-:Y:S01]  /*27a0*/  ISETP.GT.AND P1, PT, R3, 0x8, P1 ;  /* 0x000000080300780c */ /* 0x000fe20000f24270 */
[----:B------:R-:W-:Y:S02]  /*27b0*/  BSSY B1, `(.L_x_38) ;  /* 0x0000007000017945 */ /* 0x000fe40003800000 */
[----:B0-----:R-:W-:-:S04]  /*27c0*/  FMUL R14, R5, R88 ;  /* 0x00000058050e7220 */ /* 0x001fc80000400000 */
[----:B------:R-:W-:-:S05]  /*27d0*/  FFMA R14, R29, R19, R14 ;  /* 0x000000131d0e7223 */ /* 0x000fca000000000e */
[----:B------:R-:W-:-:S05]  /*27e0*/  F2FP.BF16.F32.PACK_AB R14, RZ, R14 ;  /* 0x0000000eff0e723e */ /* 0x000fca00000010ff */
[----:B------:R0:W-:Y:S01]  /*27f0*/  @P3 STG.E.U16 desc[UR36][R10.64+0x12], R14 ;  /* 0x0000120e0a003986 */ /* 0x0001e2000c101524 */
[----:B------:R-:W-:Y:S05]  /*2800*/  @!P1 BRA `(.L_x_39) ;  /* 0x0000000000049947 */ /* 0x000fea0003800000 */
[----:B------:R4:W5:Y:S02]  /*2810*/  LDG.E.LTC128B.U16 R24, desc[UR36][R8.64+0x10] ;  /* 0x0000102408187981 */ /* 0x000964000c1e1520 */
.L_x_39:
[----:B------:R-:W-:Y:S05]  /*2820*/  BSYNC B1 ;  /* 0x0000000000017941 */ /* 0x000fea0003800000 */
.L_x_38:
[----:B-----5:R-:W-:Y:S01]  /*2830*/  IMAD.U32 R5, R24, 0x10000, RZ ;  /* 0x0001000018057824 */ /* 0x020fe200078e00ff */
[----:B------:R-:W-:Y:S01]  /*2840*/  ISETP.GT.AND P0, PT, R3, 0x8, P0 ;  /* 0x000000080300780c */ /* 0x000fe20000704270 */
[----:B------:R-:W-:Y:S02]  /*2850*/  BSSY B1, `(.L_x_40) ;  /* 0x0000007000017945 */ /* 0x000fe40003800000 */
[----:B------:R-:W-:-:S04]  /*2860*/  FMUL R5, R5, R88 ;  /* 0x0000005805057220 */ /* 0x000fc80000400000 */
[----:B------:R-:W-:-:S05]  /*2870*/  FFMA R5, R30, R19, R5 ;  /* 0x000000131e057223 */ /* 0x000fca0000000005 */
[----:B------:R-:W-:-:S05]  /*2880*/  F2FP.BF16.F32.PACK_AB R5, RZ, R5 ;  /* 0x00000005ff05723e */ /* 0x000fca00000010ff */
[----:B------:R0:W-:Y:S01]  /*2890*/  @P1 STG.E.U16 desc[UR36][R12.64+0x10], R5 ;  /* 0x000010050c001986 */ /* 0x0001e2000c101524 */
[----:B------:R-:W-:Y:S05]  /*28a0*/  @!P0 BRA `(.L_x_41) ;  /* 0x0000000000048947 */ /* 0x000fea0003800000 */
[----:B------:R0:W5:Y:S02]  /*28b0*/  LDG.E.LTC128B.U16 R24, desc[UR36][R8.64+0x12] ;  /* 0x0000122408187981 */ /* 0x000164000c1e1520 */
.L_x_41:
[----:B------:R-:W-:Y:S05]  /*28c0*/  BSYNC B1 ;  /* 0x0000000000017941 */ /* 0x000fea0003800000 */
.L_x_40:
        /* <DEDUP_REMOVED lines=10> */
.L_x_43:
[----:B------:R-:W-:Y:S05]  /*2970*/  BSYNC B1 ;  /* 0x0000000000017941 */ /* 0x000fea0003800000 */
.L_x_42:
        /* <DEDUP_REMOVED lines=10> */
.L_x_45:
[----:B------:R-:W-:Y:S05]  /*2a20*/  BSYNC B1 ;  /* 0x0000000000017941 */ /* 0x000fea0003800000 */
.L_x_44:
[----:B0----5:R-:W-:Y:S01]  /*2a30*/  IMAD.U32 R5, R24, 0x10000, RZ ;  /* 0x0001000018057824 */ /* 0x021fe200078e00ff */
        /* <DEDUP_REMOVED lines=8> */
.L_x_47:
[----:B------:R-:W-:Y:S05]  /*2ac0*/  BSYNC B1 ;  /* 0x0000000000017941 */ /* 0x000fea0003800000 */
.L_x_46:
        /* <DEDUP_REMOVED lines=9> */
.L_x_49:
[----:B------:R-:W-:Y:S05]  /*2b60*/  BSYNC B1 ;  /* 0x0000000000017941 */ /* 0x000fea0003800000 */
.L_x_48:
        /* <DEDUP_REMOVED lines=10> */
.L_x_51:
[----:B------:R-:W-:Y:S05]  /*2c10*/  BSYNC B1 ;  /* 0x0000000000017941 */ /* 0x000fea0003800000 */
.L_x_50:
        /* <DEDUP_REMOVED lines=10> */
.L_x_53:
[----:B------:R-:W-:Y:S05]  /*2cc0*/  BSYNC B1 ;  /* 0x0000000000017941 */ /* 0x000fea0003800000 */
.L_x_52:
        /* <DEDUP_REMOVED lines=9> */
.L_x_55:
[----:B------:R-:W-:Y:S05]  /*2d60*/  BSYNC B1 ;  /* 0x0000000000017941 */ /* 0x000fea0003800000 */
.L_x_54:
        /* <DEDUP_REMOVED lines=9> */
.L_x_57:
[----:B------:R-:W-:Y:S05]  /*2e00*/  BSYNC B1 ;  /* 0x0000000000017941 */ /* 0x000fea0003800000 */
.L_x_56:
        /* <DEDUP_REMOVED lines=10> */
.L_x_59:
[----:B------:R-:W-:Y:S05]  /*2eb0*/  BSYNC B1 ;  /* 0x0000000000017941 */ /* 0x000fea0003800000 */
.L_x_58:
        /* <DEDUP_REMOVED lines=10> */
.L_x_61:
[----:B------:R-:W-:Y:S05]  /*2f60*/  BSYNC B1 ;  /* 0x0000000000017941 */ /* 0x000fea0003800000 */
.L_x_60:
        /* <DEDUP_REMOVED lines=9> */
.L_x_63:
[----:B------:R-:W-:Y:S05]  /*3000*/  BSYNC B1 ;  /* 0x0000000000017941 */ /* 0x000fea0003800000 */
.L_x_62:
        /* <DEDUP_REMOVED lines=9> */
.L_x_65:
[----:B------:R-:W-:Y:S05]  /*30a0*/  BSYNC B1 ;  /* 0x0000000000017941 */ /* 0x000fea0003800000 */
.L_x_64:
        /* <DEDUP_REMOVED lines=10> */
.L_x_67:
[----:B------:R-:W-:Y:S05]  /*3150*/  BSYNC B1 ;  /* 0x0000000000017941 */ /* 0x000fea0003800000 */
.L_x_66:
        /* <DEDUP_REMOVED lines=10> */
.L_x_69:
[----:B------:R-:W-:Y:S05]  /*3200*/  BSYNC B1 ;  /* 0x0000000000017941 */ /* 0x000fea0003800000 */
.L_x_68:
        /* <DEDUP_REMOVED lines=9> */
.L_x_71:
[----:B------:R-:W-:Y:S05]  /*32a0*/  BSYNC B1 ;  /* 0x0000000000017941 */ /* 0x000fea0003800000 */
.L_x_70:
        /* <DEDUP_REMOVED lines=9> */
.L_x_73:
[----:B------:R-:W-:Y:S05]  /*3340*/  BSYNC B1 ;  /* 0x0000000000017941 */ /* 0x000fea0003800000 */
.L_x_72:
        /* <DEDUP_REMOVED lines=10> */
.L_x_75:
[----:B------:R-:W-:Y:S05]  /*33f0*/  BSYNC B1 ;  /* 0x0000000000017941 */ /* 0x000fea0003800000 */
.L_x_74:
        /* <DEDUP_REMOVED lines=10> */
.L_x_77:
[----:B------:R-:W-:Y:S05]  /*34a0*/  BSYNC B1 ;  /* 0x0000000000017941 */ /* 0x000fea0003800000 */
.L_x_76:
        /* <DEDUP_REMOVED lines=9> */
.L_x_79:
[----:B------:R-:W-:Y:S05]  /*3540*/  BSYNC B1 ;  /* 0x0000000000017941 */ /* 0x000fea0003800000 */
.L_x_78:
        /* <DEDUP_REMOVED lines=9> */
.L_x_81:
[----:B------:R-:W-:Y:S05]  /*35e0*/  BSYNC B1 ;  /* 0x0000000000017941 */ /* 0x000fea0003800000 */
.L_x_80:
        /* <DEDUP_REMOVED lines=10> */
.L_x_83:
[----:B------:R-:W-:Y:S05]  /*3690*/  BSYNC B1 ;  /* 0x0000000000017941 */ /* 0x000fea0003800000 */
.L_x_82:
        /* <DEDUP_REMOVED lines=10> */
.L_x_85:
[----:B------:R-:W-:Y:S05]  /*3740*/  BSYNC B1 ;  /* 0x0000000000017941 */ /* 0x000fea0003800000 */
.L_x_84:
        /* <DEDUP_REMOVED lines=9> */
.L_x_87:
[----:B------:R-:W-:Y:S05]  /*37e0*/  BSYNC B1 ;  /* 0x0000000000017941 */ /* 0x000fea0003800000 */
.L_x_86:
        /* <DEDUP_REMOVED lines=9> */
.L_x_89:
[----:B------:R-:W-:Y:S05]  /*3880*/  BSYNC B1 ;  /* 0x0000000000017941 */ /* 0x000fea0003800000 */
.L_x_88:
        /* <DEDUP_REMOVED lines=10> */
.L_x_91:
[----:B------:R-:W-:Y:S05]  /*3930*/  BSYNC B1 ;  /* 0x0000000000017941 */ /* 0x000fea0003800000 */
.L_x_90:
        /* <DEDUP_REMOVED lines=10> */
.L_x_93:
[----:B------:R-:W-:Y:S05]  /*39e0*/  BSYNC B1 ;  /* 0x0000000000017941 */ /* 0x000fea0003800000 */
.L_x_92:
        /* <DEDUP_REMOVED lines=9> */
.L_x_95:
[----:B------:R-:W-:Y:S05]  /*3a80*/  BSYNC B1 ;  /* 0x0000000000017941 */ /* 0x000fea0003800000 */
.L_x_94:
        /* <DEDUP_REMOVED lines=9> */
.L_x_97:
[----:B------:R-:W-:Y:S05]  /*3b20*/  BSYNC B1 ;  /* 0x0000000000017941 */ /* 0x000fea0003800000 */
.L_x_96:
        /* <DEDUP_REMOVED lines=10> */
.L_x_99:
[----:B------:R-:W-:Y:S05]  /*3bd0*/  BSYNC B1 ;  /* 0x0000000000017941 */ /* 0x000fea0003800000 */
.L_x_98:
        /* <DEDUP_REMOVED lines=10> */
.L_x_101:
[----:B------:R-:W-:Y:S05]  /*3c80*/  BSYNC B1 ;  /* 0x0000000000017941 */ /* 0x000fea0003800000 */
.L_x_100:
        /* <DEDUP_REMOVED lines=9> */
.L_x_103:
[----:B------:R-:W-:Y:S05]  /*3d20*/  BSYNC B1 ;  /* 0x0000000000017941 */ /* 0x000fea0003800000 */
.L_x_102:
        /* <DEDUP_REMOVED lines=9> */
.L_x_105:
[----:B------:R-:W-:Y:S05]  /*3dc0*/  BSYNC B1 ;  /* 0x0000000000017941 */ /* 0x000fea0003800000 */
.L_x_104:
        /* <DEDUP_REMOVED lines=10> */
.L_x_107:
[----:B------:R-:W-:Y:S05]  /*3e70*/  BSYNC B1 ;  /* 0x0000000000017941 */ /* 0x000fea0003800000 */
.L_x_106:
        /* <DEDUP_REMOVED lines=10> */
.L_x_109:
[----:B------:R-:W-:Y:S05]  /*3f20*/  BSYNC B1 ;  /* 0x0000000000017941 */ /* 0x000fea0003800000 */
.L_x_108:
        /* <DEDUP_REMOVED lines=9> */
.L_x_111:
[----:B------:R-:W-:Y:S05]  /*3fc0*/  BSYNC B1 ;  /* 0x0000000000017941 */ /* 0x000fea0003800000 */
.L_x_110:
        /* <DEDUP_REMOVED lines=9> */
.L_x_113:
[----:B------:R-:W-:Y:S05]  /*4060*/  BSYNC B1 ;  /* 0x0000000000017941 */ /* 0x000fea0003800000 */
.L_x_112:
        /* <DEDUP_REMOVED lines=10> */
.L_x_115:
[----:B------:R-:W-:Y:S05]  /*4110*/  BSYNC B1 ;  /* 0x0000000000017941 */ /* 0x000fea0003800000 */
.L_x_114:
        /* <DEDUP_REMOVED lines=10> */
.L_x_117:
[----:B------:R-:W-:Y:S05]  /*41c0*/  BSYNC B1 ;  /* 0x0000000000017941 */ /* 0x000fea0003800000 */
.L_x_116:
        /* <DEDUP_REMOVED lines=9> */
.L_x_119:
[----:B------:R-:W-:Y:S05]  /*4260*/  BSYNC B1 ;  /* 0x0000000000017941 */ /* 0x000fea0003800000 */
.L_x_118:
        /* <DEDUP_REMOVED lines=9> */
.L_x_121:
[----:B------:R-:W-:Y:S05]  /*4300*/  BSYNC B1 ;  /* 0x0000000000017941 */ /* 0x000fea0003800000 */
.L_x_120:
        /* <DEDUP_REMOVED lines=10> */
.L_x_123:
[----:B------:R-:W-:Y:S05]  /*43b0*/  BSYNC B1 ;  /* 0x0000000000017941 */ /* 0x000fea0003800000 */
.L_x_122:
        /* <DEDUP_REMOVED lines=10> */
.L_x_125:
[----:B------:R-:W-:Y:S05]  /*4460*/  BSYNC B1 ;  /* 0x0000000000017941 */ /* 0x000fea0003800000 */
.L_x_124:
        /* <DEDUP_REMOVED lines=9> */
.L_x_127:
[----:B------:R-:W-:Y:S05]  /*4500*/  BSYNC B1 ;  /* 0x0000000000017941 */ /* 0x000fea0003800000 */
.L_x_126:
        /* <DEDUP_REMOVED lines=9> */
.L_x_129:
[----:B------:R-:W-:Y:S05]  /*45a0*/  BSYNC B1 ;  /* 0x0000000000017941 */ /* 0x000fea0003800000 */
.L_x_128:
        /* <DEDUP_REMOVED lines=10> */
.L_x_131:
[----:B------:R-:W-:Y:S05]  /*4650*/  BSYNC B1 ;  /* 0x0000000000017941 */ /* 0x000fea0003800000 */
.L_x_130:
        /* <DEDUP_REMOVED lines=10> */
.L_x_133:
[----:B------:R-:W-:Y:S05]  /*4700*/  BSYNC B1 ;  /* 0x0000000000017941 */ /* 0x000fea0003800000 */
.L_x_132:
        /* <DEDUP_REMOVED lines=9> */
.L_x_135:
[----:B------:R-:W-:Y:S05]  /*47a0*/  BSYNC B1 ;  /* 0x0000000000017941 */ /* 0x000fea0003800000 */
.L_x_134:
        /* <DEDUP_REMOVED lines=9> */
.L_x_137:
[----:B------:R-:W-:Y:S05]  /*4840*/  BSYNC B1 ;  /* 0x0000000000017941 */ /* 0x000fea0003800000 */
.L_x_136:
        /* <DEDUP_REMOVED lines=10> */
.L_x_139:
[----:B------:R-:W-:Y:S05]  /*48f0*/  BSYNC B1 ;  /* 0x0000000000017941 */ /* 0x000fea0003800000 */
.L_x_138:
        /* <DEDUP_REMOVED lines=10> */
.L_x_141:
[----:B------:R-:W-:Y:S05]  /*49a0*/  BSYNC B1 ;  /* 0x0000000000017941 */ /* 0x000fea0003800000 */
.L_x_140:
        /* <DEDUP_REMOVED lines=9> */
.L_x_143:
[----:B------:R-:W-:Y:S05]  /*4a40*/  BSYNC B1 ;  /* 0x0000000000017941 */ /* 0x000fea0003800000 */
.L_x_142:
        /* <DEDUP_REMOVED lines=9> */
.L_x_145:
[----:B------:R-:W-:Y:S05]  /*4ae0*/  BSYNC B1 ;  /* 0x0000000000017941 */ /* 0x000fea0003800000 */
.L_x_144:
        /* <DEDUP_REMOVED lines=10> */
.L_x_147:
[----:B------:R-:W-:Y:S05]  /*4b90*/  BSYNC B1 ;  /* 0x0000000000017941 */ /* 0x000fea0003800000 */
.L_x_146:
[----:B-----5:R-:W-:Y:S01]  /*4ba0*/  IMAD.U32 R5, R24, 0x10000, RZ ;  /* 0x0001000018057824 */ /* 0x020fe200078e00ff */
[----:B------:R-:W-:Y:S01]  /*4bb0*/  ISETP.GT.AND P0, PT, R4, 0x79, PT ;  /* 0x000000790400780c */ /* 0x000fe20003f04270 */
[----:B------:R-:W-:Y:S01]  /*4bc0*/  @P2 IMAD.MOV.U32 R4, RZ, RZ, R10 ;  /* 0x000000ffff042224 */ /* 0x000fe200078e000a */
[----:B------:R-:W-:Y:S01]  /*4bd0*/  BSSY B1, `(.L_x_148) ;  /* 0x000000a000017945 */ /* 0x000fe20003800000 */
[----:B------:R-:W-:Y:S01]  /*4be0*/  FMUL R5, R5, R88 ;  /* 0x0000005805057220 */ /* 0x000fe20000400000 */
[----:B------:R-:W-:-:S03]  /*4bf0*/  ISETP.GT.AND P3, PT, R3, RZ, P0 ;  /* 0x000000ff0300720c */ /* 0x000fc60000764270 */
[----:B------:R-:W-:-:S05]  /*4c00*/  FFMA R5, R84, R19, R5 ;  /* 0x0000001354057223 */ /* 0x000fca0000000005 */
[----:B------:R-:W-:-:S04]  /*4c10*/  F2FP.BF16.F32.PACK_AB R5, RZ, R5 ;  /* 0x00000005ff05723e */ /* 0x000fc800000010ff */
[----:B0-----:R-:W-:Y:S01]  /*4c20*/  PRMT R14, R5, 0x7610, R14 ;  /* 0x00007610050e7816 */ /* 0x001fe2000000000e */
[----:B------:R-:W-:-:S05]  /*4c30*/  @P2 IMAD.MOV.U32 R5, RZ, RZ, R11 ;  /* 0x000000ffff052224 */ /* 0x000fca00078e000b */
[----:B------:R0:W-:Y:S01]  /*4c40*/  @P2 STG.E.U16 desc[UR36][R4.64+0xf0], R14 ;  /* 0x0000f00e04002986 */ /* 0x0001e2000c101524 */
[----:B------:R-:W-:Y:S05]  /*4c50*/  @!P3 BRA `(.L_x_149) ;  /* 0x000000000004b947 */ /* 0x000fea0003800000 */
[----:B------:R0:W5:Y:S02]  /*4c60*/  LDG.E.LTC128B.U16 R24, desc[UR36][R6.64+0xf2] ;  /* 0x0000f22406187981 */ /* 0x000164000c1e1520 */
.L_x_149:
[----:B------:R-:W-:Y:S05]  /*4c70*/  BSYNC B1 ;  /* 0x0000000000017941 */ /* 0x000fea0003800000 */
.L_x_148:
        /* <DEDUP_REMOVED lines=9> */
.L_x_151:
[----:B------:R-:W-:Y:S05]  /*4d10*/  BSYNC B1 ;  /* 0x0000000000017941 */ /* 0x000fea0003800000 */
.L_x_150:
[----:B-----5:R-:W-:Y:S01]  /*4d20*/  IMAD.U32 R5, R24, 0x10000, RZ ;  /* 0x0001000018057824 */ /* 0x020fe200078e00ff */
[----:B------:R-:W-:Y:S01]  /*4d30*/  ISETP.GT.AND P0, PT, R3, 0x8, P0 ;  /* 0x000000080300780c */ /* 0x000fe20000704270 */
[----:B0-----:R-:W-:Y:S01]  /*4d40*/  @P1 IMAD.MOV.U32 R4, RZ, RZ, R12 ;  /* 0x000000ffff041224 */ /* 0x001fe200078e000c */
[----:B------:R-:W-:Y:S01]  /*4d50*/  BSSY B1, `(.L_x_152) ;  /* 0x0000009000017945 */ /* 0x000fe20003800000 */
[----:B------:R-:W-:-:S04]  /*4d60*/  FMUL R5, R5, R88 ;  /* 0x0000005805057220 */ /* 0x000fc80000400000 */
[----:B------:R-:W-:-:S05]  /*4d70*/  FFMA R5, R86, R19, R5 ;  /* 0x0000001356057223 */ /* 0x000fca0000000005 */
[----:B------:R-:W-:-:S04]  /*4d80*/  F2FP.BF16.F32.PACK_AB R5, RZ, R5 ;  /* 0x00000005ff05723e */ /* 0x000fc800000010ff */
[----:B-1-3--:R-:W-:Y:S01]  /*4d90*/  PRMT R6, R5, 0x7610, R6 ;  /* 0x0000761005067816 */ /* 0x00afe20000000006 */
[----:B------:R-:W-:-:S05]  /*4da0*/  @P1 IMAD.MOV.U32 R5, RZ, RZ, R13 ;  /* 0x000000ffff051224 */ /* 0x000fca00078e000d */
[----:B------:R0:W-:Y:S01]  /*4db0*/  @P1 STG.E.U16 desc[UR36][R4.64+0xf0], R6 ;  /* 0x0000f00604001986 */ /* 0x0001e2000c101524 */
[----:B------:R-:W-:Y:S05]  /*4dc0*/  @!P0 BRA `(.L_x_153) ;  /* 0x0000000000048947 */ /* 0x000fea0003800000 */
[----:B------:R1:W5:Y:S02]  /*4dd0*/  LDG.E.LTC128B.U16 R24, desc[UR36][R8.64+0xf2] ;  /* 0x0000f22408187981 */ /* 0x000364000c1e1520 */
.L_x_153:
[----:B------:R-:W-:Y:S05]  /*4de0*/  BSYNC B1 ;  /* 0x0000000000017941 */ /* 0x000fea0003800000 */
.L_x_152:
[----:B------:R-:W-:Y:S05]  /*4df0*/  @!P0 BRA `(.L_x_154) ;  /* 0x0000001000e88947 */ /* 0x000fea0003800000 */
[----:B-----5:R-:W-:-:S04]  /*4e00*/  IMAD.U32 R3, R24, 0x10000, RZ ;  /* 0x0001000018037824 */ /* 0x020fc800078e00ff */
[----:B0-----:R-:W-:-:S04]  /*4e10*/  FMUL R4, R3, R88 ;  /* 0x0000005803047220 */ /* 0x001fc80000400000 */
[----:B------:R-:W-:-:S05]  /*4e20*/  FFMA R4, R87, R19, R4 ;  /* 0x0000001357047223 */ /* 0x000fca0000000004 */
[----:B------:R-:W-:-:S05]  /*4e30*/  F2FP.BF16.F32.PACK_AB R4, RZ, R4 ;  /* 0x00000004ff04723e */ /* 0x000fca00000010ff */
[----:B------:R3:W-:Y:S01]  /*4e40*/  STG.E.U16 desc[UR36][R12.64+0xf2], R4 ;  /* 0x0000f2040c007986 */ /* 0x0007e2000c101524 */
[----:B------:R-:W-:Y:S05]  /*4e50*/  BRA `(.L_x_154) ;  /* 0x0000001000d07947 */ /* 0x000fea0003800000 */
.L_x_29:
[----:B------:R-:W-:Y:S01]  /*4e60*/  ISETP.GT.AND P3, PT, R4, 0x1, PT ;  /* 0x000000010400780c */ /* 0x000fe20003f64270 */
[----:B------:R-:W-:Y:S01]  /*4e70*/  ULDC.64 UR4, c[0x0][0x5c0] ;  /* 0x0001700000047ab9 */ /* 0x000fe20000000a00 */
[-C--:B------:R-:W-:Y:S01]  /*4e80*/  FMUL R24, R24, R19.reuse ;  /* 0x0000001318187220 */ /* 0x080fe20000400000 */
[----:B------:R-:W-:Y:S01]  /*4e90*/  LEA R6, P4, R102, UR4, 0x1 ;  /* 0x0000000466067c11 */ /* 0x000fe2000f8808ff */
[-C--:B------:R-:W-:Y:S01]  /*4ea0*/  FMUL R25, R25, R19.reuse ;  /* 0x0000001319197220 */ /* 0x080fe20000400000 */
[----:B------:R-:W-:Y:S01]  /*4eb0*/  ISETP.GT.AND P0, PT, R3, RZ, P3 ;  /* 0x000000ff0300720c */ /* 0x000fe20001f04270 */
[-C--:B------:R-:W-:Y:S01]  /*4ec0*/  FMUL R26, R26, R19.reuse ;  /* 0x000000131a1a7220 */ /* 0x080fe20000400000 */
[----:B------:R-:W-:Y:S01]  /*4ed0*/  F2FP.BF16.F32.PACK_AB R24, RZ, R24 ;  /* 0x00000018ff18723e */ /* 0x000fe200000010ff */
[-C--:B------:R-:W-:Y:S01]  /*4ee0*/  FMUL R27, R27, R19.reuse ;  /* 0x000000131b1b7220 */ /* 0x080fe20000400000 */
[----:B------:R-:W-:Y:S01]  /*4ef0*/  LEA.HI.X R7, R102, UR5, R113, 0x1, P4 ;  /* 0x0000000566077c11 */ /* 0x000fe2000a0f0c71 */
[----:B------:R-:W-:Y:S01]  /*4f00*/  FMUL R28, R28, R19 ;  /* 0x000000131c1c7220 */ /* 0x000fe20000400000 */
[----:B------:R-:W-:Y:S01]  /*4f10*/  F2FP.BF16.F32.PACK_AB R25, RZ, R25 ;  /* 0x00000019ff19723e */ /* 0x000fe200000010ff */
[-C--:B------:R-:W-:Y:S01]  /*4f20*/  FMUL R29, R29, R19.reuse ;  /* 0x000000131d1d7220 */ /* 0x080fe20000400000 */
[----:B------:R-:W-:Y:S01]  /*4f30*/  ISETP.GT.AND P2, PT, R3, 0x8, P2 ;  /* 0x000000080300780c */ /* 0x000fe20001744270 */
[----:B------:R-:W-:Y:S01]  /*4f40*/  @P1 STG.E.U16 desc[UR36][R6.64], R24 ;  /* 0x0000001806001986 */ /* 0x000fe2000c101524 */
[----:B------:R-:W-:Y:S01]  /*4f50*/  ISETP.GT.AND P1, PT, R4, 0x8, PT ;  /* 0x000000080400780c */ /* 0x000fe20003f24270 */
[-C--:B------:R-:W-:Y:S01]  /*4f60*/  FMUL R30, R30, R19.reuse ;  /* 0x000000131e1e7220 */ /* 0x080fe20000400000 */
[C---:B------:R-:W-:Y:S01]  /*4f70*/  SHF.L.U64.HI R5, R92.reuse, 0x1, R91 ;  /* 0x000000015c057819 */ /* 0x040fe2000001025b */
[----:B------:R-:W-:Y:S01]  /*4f80*/  @P0 STG.E.U16 desc[UR36][R6.64+0x2], R25 ;  /* 0x0000021906000986 */ /* 0x000fe2000c101524 */
[----:B------:R-:W-:Y:S01]  /*4f90*/  LEA R8, P5, R92, R6, 0x1 ;  /* 0x000000065c087211 */ /* 0x000fe200078a08ff */
[-C--:B------:R-:W-:Y:S01]  /*4fa0*/  FMUL R31, R31, R19.reuse ;  /* 0x000000131f1f7220 */ /* 0x080fe20000400000 */
[----:B------:R-:W-:Y:S01]  /*4fb0*/  ISETP.GT.AND P3, PT, R3, 0x8, P3 ;  /* 0x000000080300780c */ /* 0x000fe20001f64270 */
[-C--:B------:R-:W-:Y:S01]  /*4fc0*/  FMUL R32, R32, R19.reuse ;  /* 0x0000001320207220 */ /* 0x080fe20000400000 */
[----:B------:R-:W-:Y:S01]  /*4fd0*/  ISETP.GT.AND P0, PT, R4, 0x9, PT ;  /* 0x000000090400780c */ /* 0x000fe20003f04270 */
[----:B------:R-:W-:Y:S01]  /*4fe0*/  IMAD.X R9, R5, 0x1, R7, P5 ;  /* 0x0000000105097824 */ /* 0x000fe200028e0607 */
[----:B------:R-:W-:Y:S01]  /*4ff0*/  ISETP.GT.AND P4, PT, R3, RZ, P1 ;  /* 0x000000ff0300720c */ /* 0x000fe20000f84270 */
[-C--:B------:R-:W-:Y:S01]  /*5000*/  FMUL R33, R33, R19.reuse ;  /* 0x0000001321217220 */ /* 0x080fe20000400000 */
[----:B------:R-:W-:Y:S01]  /*5010*/  F2FP.BF16.F32.PACK_AB R26, RZ, R26 ;  /* 0x0000001aff1a723e */ /* 0x000fe200000010ff */
[-C--:B------:R-:W-:Y:S01]  /*5020*/  FMUL R34, R34, R19.reuse ;  /* 0x0000001322227220 */ /* 0x080fe20000400000 */
[----:B------:R-:W-:Y:S01]  /*5030*/  ISETP.GT.AND P5, PT, R3, RZ, P0 ;  /* 0x000000ff0300720c */ /* 0x000fe200007a4270 */
[----:B------:R-:W-:Y:S01]  /*5040*/  FMUL R35, R35, R19 ;  /* 0x0000001323237220 */ /* 0x000fe20000400000 */
[----:B------:R-:W-:Y:S01]  /*5050*/  F2FP.BF16.F32.PACK_AB R27, RZ, R27 ;  /* 0x0000001bff1b723e */ /* 0x000fe200000010ff */
[----:B------:R-:W-:Y:S01]  /*5060*/  @P2 STG.E.U16 desc[UR36][R8.64], R26 ;  /* 0x0000001a08002986 */ /* 0x000fe2000c101524 */
[----:B------:R-:W-:Y:S01]  /*5070*/  F2FP.BF16.F32.PACK_AB R28, RZ, R28 ;  /* 0x0000001cff1c723e */ /* 0x000fe200000010ff */
[-C--:B------:R-:W-:Y:S01]  /*5080*/  FMUL R36, R36, R19.reuse ;  /* 0x0000001324247220 */ /* 0x080fe20000400000 */
[----:B------:R-:W-:Y:S01]  /*5090*/  ISETP.GT.AND P2, PT, R3, 0x8, P1 ;  /* 0x000000080300780c */ /* 0x000fe20000f44270 */
[----:B------:R-:W-:Y:S01]  /*50a0*/  @P3 STG.E.U16 desc[UR36][R8.64+0x2], R27 ;  /* 0x0000021b08003986 */ /* 0x000fe2000c101524 */
[----:B------:R-:W-:Y:S01]  /*50b0*/  ISETP.GT.AND P1, PT, R4, 0x10, PT ;  /* 0x000000100400780c */ /* 0x000fe20003f24270 */
[----:B------:R-:W-:Y:S01]  /*50c0*/  FMUL R37, R37, R19 ;  /* 0x0000001325257220 */ /* 0x000fe20000400000 */
[----:B------:R-:W-:Y:S01]  /*50d0*/  F2FP.BF16.F32.PACK_AB R29, RZ, R29 ;  /* 0x0000001dff1d723e */ /* 0x000fe200000010ff */
[----:B------:R-:W-:Y:S01]  /*50e0*/  @P4 STG.E.U16 desc[UR36][R6.64+0x10], R28 ;  /* 0x0000101c06004986 */ /* 0x000fe2000c101524 */
[C---:B------:R-:W-:Y:S01]  /*50f0*/  ISETP.GT.AND P3, PT, R3.reuse, 0x8, P0 ;  /* 0x000000080300780c */ /* 0x040fe20000764270 */
[-C--:B------:R-:W-:Y:S01]  /*5100*/  FMUL R38, R38, R19.reuse ;  /* 0x0000001326267220 */ /* 0x080fe20000400000 */
[----:B------:R-:W-:Y:S01]  /*5110*/  ISETP.GT.AND P0, PT, R4, 0x11, PT ;  /* 0x000000110400780c */ /* 0x000fe20003f04270 */
[----:B------:R-:W-:Y:S01]  /*5120*/  @P5 STG.E.U16 desc[UR36][R6.64+0x12], R29 ;  /* 0x0000121d06005986 */ /* 0x000fe2000c101524 */
        /* <DEDUP_REMOVED lines=161> */
[----:B------:R-:W-:Y:S01]  /*5b40*/  FMUL R87, R87, R19 ;  /* 0x0000001357577220 */ /* 0x000fe20000400000 */
[----:B------:R-:W-:-:S02]  /*5b50*/  F2FP.BF16.F32.PACK_AB R62, RZ, R62 ;  /* 0x0000003eff3e723e */ /* 0x000fc400000010ff */
[C---:B------:R-:W-:Y:S02]  /*5b60*/  ISETP.GT.AND P5, PT, R3.reuse, RZ, P0 ;  /* 0x000000ff0300720c */ /* 0x040fe400007a4270 */
[----:B------:R-:W-:Y:S01]  /*5b70*/  F2FP.BF16.F32.PACK_AB R63, RZ, R63 ;  /* 0x0000003fff3f723e */ /* 0x000fe200000010ff */
[----:B------:R-:W-:Y:S01]  /*5b80*/  @P2 STG.E.U16 desc[UR36][R8.64+0x90], R62 ;  /* 0x0000903e08002986 */ /* 0x000fe2000c101524 */
[----:B------:R-:W-:Y:S02]  /*5b90*/  F2FP.BF16.F32.PACK_AB R64, RZ, R64 ;  /* 0x00000040ff40723e */ /* 0x000fe400000010ff */
[C---:B------:R-:W-:Y:S01]  /*5ba0*/  ISETP.GT.AND P2, PT, R3.reuse, 0x8, P1 ;  /* 0x000000080300780c */ /* 0x040fe20000f44270 */
[----:B------:R-:W-:Y:S01]  /*5bb0*/  @P3 STG.E.U16 desc[UR36][R8.64+0x92], R63 ;  /* 0x0000923f08003986 */ /* 0x000fe2000c101524 */
[----:B------:R-:W-:Y:S02]  /*5bc0*/  ISETP.GT.AND P1, PT, R4, 0x58, PT ;  /* 0x000000580400780c */ /* 0x000fe40003f24270 */
[----:B------:R-:W-:Y:S01]  /*5bd0*/  F2FP.BF16.F32.PACK_AB R65, RZ, R65 ;  /* 0x00000041ff41723e */ /* 0x000fe200000010ff */
[----:B------:R-:W-:Y:S01]  /*5be0*/  @P4 STG.E.U16 desc[UR36][R6.64+0xa0], R64 ;  /* 0x0000a04006004986 */ /* 0x000fe2000c101524 */
[----:B------:R-:W-:-:S02]  /*5bf0*/  ISETP.GT.AND P3, PT, R3, 0x8, P0 ;  /* 0x000000080300780c */ /* 0x000fc40000764270 */
[----:B------:R-:W-:Y:S01]  /*5c00*/  ISETP.GT.AND P0, PT, R4, 0x59, PT ;  /* 0x000000590400780c */ /* 0x000fe20003f04270 */
[----:B------:R-:W-:Y:S01]  /*5c10*/  @P5 STG.E.U16 desc[UR36][R6.64+0xa2], R65 ;  /* 0x0000a24106005986 */ /* 0x000fe2000c101524 */
[C---:B------:R-:W-:Y:S02]  /*5c20*/  ISETP.GT.AND P4, PT, R3.reuse, RZ, P1 ;  /* 0x000000ff0300720c */ /* 0x040fe40000f84270 */
[----:B------:R-:W-:Y:S02]  /*5c30*/  F2FP.BF16.F32.PACK_AB R66, RZ, R66 ;  /* 0x00000042ff42723e */ /* 0x000fe400000010ff */
[----:B------:R-:W-:Y:S02]  /*5c40*/  ISETP.GT.AND P5, PT, R3, RZ, P0 ;  /* 0x000000ff0300720c */ /* 0x000fe400007a4270 */
[----:B------:R-:W-:Y:S01]  /*5c50*/  F2FP.BF16.F32.PACK_AB R67, RZ, R67 ;  /* 0x00000043ff43723e */ /* 0x000fe200000010ff */
[----:B------:R-:W-:Y:S01]  /*5c60*/  @P2 STG.E.U16 desc[UR36][R8.64+0xa0], R66 ;  /* 0x0000a04208002986 */ /* 0x000fe2000c101524 */
[----:B------:R-:W-:-:S02]  /*5c70*/  F2FP.BF16.F32.PACK_AB R68, RZ, R68 ;  /* 0x00000044ff44723e */ /* 0x000fc400000010ff */
[C---:B------:R-:W-:Y:S01]  /*5c80*/  ISETP.GT.AND P2, PT, R3.reuse, 0x8, P1 ;  /* 0x000000080300780c */ /* 0x040fe20000f44270 */
[----:B------:R-:W-:Y:S01]  /*5c90*/  @P3 STG.E.U16 desc[UR36][R8.64+0xa2], R67 ;  /* 0x0000a24308003986 */ /* 0x000fe2000c101524 */
[C---:B------:R-:W-:Y:S02]  /*5ca0*/  ISETP.GT.AND P1, PT, R4.reuse, 0x60, PT ;  /* 0x000000600400780c */ /* 0x040fe40003f24270 */
[----:B------:R-:W-:Y:S01]  /*5cb0*/  F2FP.BF16.F32.PACK_AB R69, RZ, R69 ;  /* 0x00000045ff45723e */ /* 0x000fe200000010ff */
[----:B------:R-:W-:Y:S01]  /*5cc0*/  @P4 STG.E.U16 desc[UR36][R6.64+0xb0], R68 ;  /* 0x0000b04406004986 */ /* 0x000fe2000c101524 */
[C---:B------:R-:W-:Y:S02]  /*5cd0*/  ISETP.GT.AND P3, PT, R3.reuse, 0x8, P0 ;  /* 0x000000080300780c */ /* 0x040fe40000764270 */
[----:B------:R-:W-:Y:S01]  /*5ce0*/  ISETP.GT.AND P0, PT, R4, 0x61, PT ;  /* 0x000000610400780c */ /* 0x000fe20003f04270 */
[----:B------:R-:W-:Y:S01]  /*5cf0*/  @P5 STG.E.U16 desc[UR36][R6.64+0xb2], R69 ;  /* 0x0000b24506005986 */ /* 0x000fe2000c101524 */
[----:B------:R-:W-:-:S02]  /*5d00*/  ISETP.GT.AND P4, PT, R3, RZ, P1 ;  /* 0x000000ff0300720c */ /* 0x000fc40000f84270 */
[C---:B------:R-:W-:Y:S02]  /*5d10*/  ISETP.GT.AND P5, PT, R3.reuse, RZ, P0 ;  /* 0x000000ff0300720c */ /* 0x040fe400007a4270 */
[----:B------:R-:W-:Y:S02]  /*5d20*/  F2FP.BF16.F32.PACK_AB R70, RZ, R70 ;  /* 0x00000046ff46723e */ /* 0x000fe400000010ff */
[----:B------:R-:W-:Y:S02]  /*5d30*/  F2FP.BF16.F32.PACK_AB R71, RZ, R71 ;  /* 0x00000047ff47723e */ /* 0x000fe400000010ff */
[----:B------:R-:W-:Y:S01]  /*5d40*/  F2FP.BF16.F32.PACK_AB R72, RZ, R72 ;  /* 0x00000048ff48723e */ /* 0x000fe200000010ff */
[----:B------:R-:W-:Y:S01]  /*5d50*/  @P2 STG.E.U16 desc[UR36][R8.64+0xb0], R70 ;  /* 0x0000b04608002986 */ /* 0x000fe2000c101524 */
[----:B------:R-:W-:Y:S02]  /*5d60*/  F2FP.BF16.F32.PACK_AB R73, RZ, R73 ;  /* 0x00000049ff49723e */ /* 0x000fe400000010ff */
[C---:B------:R-:W-:Y:S01]  /*5d70*/  ISETP.GT.AND P1, PT, R3.reuse, 0x8, P1 ;  /* 0x000000080300780c */ /* 0x040fe20000f24270 */
[----:B------:R-:W-:Y:S01]  /*5d80*/  @P3 STG.E.U16 desc[UR36][R8.64+0xb2], R71 ;  /* 0x0000b24708003986 */ /* 0x000fe2000c101524 */
[----:B------:R-:W-:-:S02]  /*5d90*/  ISETP.GT.AND P2, PT, R3, 0x8, P0 ;  /* 0x000000080300780c */ /* 0x000fc40000744270 */
[C---:B------:R-:W-:Y:S01]  /*5da0*/  ISETP.GT.AND P0, PT, R4.reuse, 0x69, PT ;  /* 0x000000690400780c */ /* 0x040fe20003f04270 */
[----:B------:R-:W-:Y:S01]  /*5db0*/  @P4 STG.E.U16 desc[UR36][R6.64+0xc0], R72 ;  /* 0x0000c04806004986 */ /* 0x000fe2000c101524 */
[----:B------:R-:W-:Y:S02]  /*5dc0*/  ISETP.GT.AND P4, PT, R4, 0x68, PT ;  /* 0x000000680400780c */ /* 0x000fe40003f84270 */
[----:B------:R-:W-:Y:S01]  /*5dd0*/  F2FP.BF16.F32.PACK_AB R74, RZ, R74 ;  /* 0x0000004aff4a723e */ /* 0x000fe200000010ff */
[----:B------:R-:W-:Y:S01]  /*5de0*/  @P5 STG.E.U16 desc[UR36][R6.64+0xc2], R73 ;  /* 0x0000c24906005986 */ /* 0x000fe2000c101524 */
[C---:B------:R-:W-:Y:S02]  /*5df0*/  ISETP.GT.AND P5, PT, R3.reuse, RZ, P4 ;  /* 0x000000ff0300720c */ /* 0x040fe400027a4270 */
[----:B------:R-:W-:Y:S01]  /*5e00*/  ISETP.GT.AND P3, PT, R3, RZ, P0 ;  /* 0x000000ff0300720c */ /* 0x000fe20000764270 */
[----:B------:R-:W-:Y:S01]  /*5e10*/  @P1 STG.E.U16 desc[UR36][R8.64+0xc0], R74 ;  /* 0x0000c04a08001986 */ /* 0x000fe2000c101524 */
[----:B------:R-:W-:-:S02]  /*5e20*/  F2FP.BF16.F32.PACK_AB R75, RZ, R75 ;  /* 0x0000004bff4b723e */ /* 0x000fc400000010ff */
[----:B------:R-:W-:Y:S02]  /*5e30*/  F2FP.BF16.F32.PACK_AB R76, RZ, R76 ;  /* 0x0000004cff4c723e */ /* 0x000fe400000010ff */
[C---:B------:R-:W-:Y:S01]  /*5e40*/  ISETP.GT.AND P4, PT, R3.reuse, 0x8, P4 ;  /* 0x000000080300780c */ /* 0x040fe20002784270 */
[----:B------:R-:W-:Y:S01]  /*5e50*/  @P2 STG.E.U16 desc[UR36][R8.64+0xc2], R75 ;  /* 0x0000c24b08002986 */ /* 0x000fe2000c101524 */
[----:B------:R-:W-:Y:S02]  /*5e60*/  F2FP.BF16.F32.PACK_AB R77, RZ, R77 ;  /* 0x0000004dff4d723e */ /* 0x000fe400000010ff */
[C---:B------:R-:W-:Y:S01]  /*5e70*/  ISETP.GT.AND P2, PT, R4.reuse, 0x71, PT ;  /* 0x000000710400780c */ /* 0x040fe20003f44270 */
[----:B------:R-:W-:Y:S01]  /*5e80*/  @P5 STG.E.U16 desc[UR36][R6.64+0xd0], R76 ;  /* 0x0000d04c06005986 */ /* 0x000fe2000c101524 */
[----:B------:R-:W-:Y:S02]  /*5e90*/  ISETP.GT.AND P5, PT, R3, 0x8, P0 ;  /* 0x000000080300780c */ /* 0x000fe400007a4270 */
[C---:B------:R-:W-:Y:S01]  /*5ea0*/  ISETP.GT.AND P1, PT, R4.reuse, 0x78, PT ;  /* 0x000000780400780c */ /* 0x040fe20003f24270 */
[----:B------:R-:W-:Y:S01]  /*5eb0*/  @P3 STG.E.U16 desc[UR36][R6.64+0xd2], R77 ;  /* 0x0000d24d06003986 */ /* 0x000fe2000c101524 */
[----:B------:R-:W-:-:S02]  /*5ec0*/  ISETP.GT.AND P3, PT, R4, 0x70, PT ;  /* 0x000000700400780c */ /* 0x000fc40003f64270 */
[----:B------:R-:W-:Y:S01]  /*5ed0*/  ISETP.GT.AND P0, PT, R4, 0x79, PT ;  /* 0x000000790400780c */ /* 0x000fe20003f04270 */
[----:B------:R-:W-:Y:S01]  /*5ee0*/  @P4 IMAD.MOV.U32 R4, RZ, RZ, R8 ;  /* 0x000000ffff044224 */ /* 0x000fe200078e0008 */
[----:B------:R-:W-:Y:S01]  /*5ef0*/  F2FP.BF16.F32.PACK_AB R78, RZ, R78 ;  /* 0x0000004eff4e723e */ /* 0x000fe200000010ff */
[----:B------:R-:W-:Y:S01]  /*5f00*/  @P4 IMAD.MOV.U32 R5, RZ, RZ, R9 ;  /* 0x000000ffff054224 */ /* 0x000fe200078e0009 */
[----:B------:R-:W-:Y:S02]  /*5f10*/  F2FP.BF16.F32.PACK_AB R79, RZ, R79 ;  /* 0x0000004fff4f723e */ /* 0x000fe400000010ff */
[----:B------:R-:W-:Y:S02]  /*5f20*/  F2FP.BF16.F32.PACK_AB R80, RZ, R80 ;  /* 0x00000050ff50723e */ /* 0x000fe400000010ff */
[----:B------:R0:W-:Y:S01]  /*5f30*/  @P4 STG.E.U16 desc[UR36][R4.64+0xd0], R78 ;  /* 0x0000d04e04004986 */ /* 0x0001e2000c101524 */
[----:B------:R-:W-:Y:S02]  /*5f40*/  ISETP.GT.AND P4, PT, R3, RZ, P2 ;  /* 0x000000ff0300720c */ /* 0x000fe40001784270 */
[----:B------:R-:W-:-:S02]  /*5f50*/  F2FP.BF16.F32.PACK_AB R81, RZ, R81 ;  /* 0x00000051ff51723e */ /* 0x000fc400000010ff */
[----:B------:R-:W-:Y:S02]  /*5f60*/  ISETP.GT.AND P2, PT, R3, 0x8, P2 ;  /* 0x000000080300780c */ /* 0x000fe40001744270 */
[----:B------:R-:W-:Y:S02]  /*5f70*/  F2FP.BF16.F32.PACK_AB R82, RZ, R82 ;  /* 0x00000052ff52723e */ /* 0x000fe400000010ff */
[----:B------:R-:W-:Y:S02]  /*5f80*/  F2FP.BF16.F32.PACK_AB R83, RZ, R83 ;  /* 0x00000053ff53723e */ /* 0x000fe400000010ff */
[----:B------:R-:W-:Y:S01]  /*5f90*/  F2FP.BF16.F32.PACK_AB R84, RZ, R84 ;  /* 0x00000054ff54723e */ /* 0x000fe200000010ff */
[----:B0-----:R-:W-:Y:S01]  /*5fa0*/  @P5 IMAD.MOV.U32 R4, RZ, RZ, R8 ;  /* 0x000000ffff045224 */ /* 0x001fe200078e0008 */
[----:B------:R-:W-:Y:S01]  /*5fb0*/  F2FP.BF16.F32.PACK_AB R85, RZ, R85 ;  /* 0x00000055ff55723e */ /* 0x000fe200000010ff */
[----:B------:R-:W-:Y:S01]  /*5fc0*/  @P5 IMAD.MOV.U32 R5, RZ, RZ, R9 ;  /* 0x000000ffff055224 */ /* 0x000fe200078e0009 */
[----:B------:R-:W-:-:S02]  /*5fd0*/  F2FP.BF16.F32.PACK_AB R86, RZ, R86 ;  /* 0x00000056ff56723e */ /* 0x000fc400000010ff */
[----:B------:R-:W-:Y:S02]  /*5fe0*/  F2FP.BF16.F32.PACK_AB R87, RZ, R87 ;  /* 0x00000057ff57723e */ /* 0x000fe400000010ff */
[----:B------:R0:W-:Y:S01]  /*5ff0*/  @P5 STG.E.U16 desc[UR36][R4.64+0xd2], R79 ;  /* 0x0000d24f04005986 */ /* 0x0001e2000c101524 */
[C---:B------:R-:W-:Y:S02]  /*6000*/  ISETP.GT.AND P5, PT, R3.reuse, RZ, P3 ;  /* 0x000000ff0300720c */ /* 0x040fe40001fa4270 */
[----:B------:R-:W-:-:S11]  /*6010*/  ISETP.GT.AND P3, PT, R3, 0x8, P3 ;  /* 0x000000080300780c */ /* 0x000fd60001f64270 */
[----:B0-----:R-:W-:Y:S02]  /*6020*/  @P5 IMAD.MOV.U32 R4, RZ, RZ, R6 ;  /* 0x000000ffff045224 */ /* 0x001fe400078e0006 */
[----:B------:R-:W-:-:S05]  /*6030*/  @P5 IMAD.MOV.U32 R5, RZ, RZ, R7 ;  /* 0x000000ffff055224 */ /* 0x000fca00078e0007 */
[----:B------:R0:W-:Y:S01]  /*6040*/  @P5 STG.E.U16 desc[UR36][R4.64+0xe0], R80 ;  /* 0x0000e05004005986 */ /* 0x0001e2000c101524 */
[C---:B------:R-:W-:Y:S02]  /*6050*/  ISETP.GT.AND P5, PT, R3.reuse, RZ, P0 ;  /* 0x000000ff0300720c */ /* 0x040fe400007a4270 */
[----:B------:R-:W-:Y:S01]  /*6060*/  ISETP.GT.AND P0, PT, R3, 0x8, P0 ;  /* 0x000000080300780c */ /* 0x000fe20000704270 */
[----:B0-----:R-:W-:Y:S02]  /*6070*/  @P4 IMAD.MOV.U32 R4, RZ, RZ, R6 ;  /* 0x000000ffff044224 */ /* 0x001fe400078e0006 */
[----:B------:R-:W-:-:S05]  /*6080*/  @P4 IMAD.MOV.U32 R5, RZ, RZ, R7 ;  /* 0x000000ffff054224 */ /* 0x000fca00078e0007 */
[----:B------:R0:W-:Y:S01]  /*6090*/  @P4 STG.E.U16 desc[UR36][R4.64+0xe2], R81 ;  /* 0x0000e25104004986 */ /* 0x0001e2000c101524 */
[C---:B------:R-:W-:Y:S02]  /*60a0*/  ISETP.GT.AND P4, PT, R3.reuse, RZ, P1 ;  /* 0x000000ff0300720c */ /* 0x040fe40000f84270 */
[----:B------:R-:W-:Y:S01]  /*60b0*/  ISETP.GT.AND P1, PT, R3, 0x8, P1 ;  /* 0x000000080300780c */ /* 0x000fe20000f24270 */
[----:B0-----:R-:W-:Y:S02]  /*60c0*/  @P3 IMAD.MOV.U32 R4, RZ, RZ, R8 ;  /* 0x000000ffff043224 */ /* 0x001fe400078e0008 */
[----:B------:R-:W-:-:S05]  /*60d0*/  @P3 IMAD.MOV.U32 R5, RZ, RZ, R9 ;  /* 0x000000ffff053224 */ /* 0x000fca00078e0009 */
[----:B------:R0:W-:Y:S02]  /*60e0*/  @P3 STG.E.U16 desc[UR36][R4.64+0xe0], R82 ;  /* 0x0000e05204003986 */ /* 0x0001e4000c101524 */
[----:B0-----:R-:W-:Y:S02]  /*60f0*/  @P2 IMAD.MOV.U32 R4, RZ, RZ, R8 ;  /* 0x000000ffff042224 */ /* 0x001fe400078e0008 */
[----:B------:R-:W-:-:S05]  /*6100*/  @P2 IMAD.MOV.U32 R5, RZ, RZ, R9 ;  /* 0x000000ffff052224 */ /* 0x000fca00078e0009 */
[----:B------:R0:W-:Y:S02]  /*6110*/  @P2 STG.E.U16 desc[UR36][R4.64+0xe2], R83 ;  /* 0x0000e25304002986 */ /* 0x0001e4000c101524 */
[----:B0-----:R-:W-:Y:S02]  /*6120*/  @P4 IMAD.MOV.U32 R4, RZ, RZ, R6 ;  /* 0x000000ffff044224 */ /* 0x001fe400078e0006 */
[----:B------:R-:W-:-:S05]  /*6130*/  @P4 IMAD.MOV.U32 R5, RZ, RZ, R7 ;  /* 0x000000ffff054224 */ /* 0x000fca00078e0007 */
[----:B------:R0:W-:Y:S04]  /*6140*/  @P4 STG.E.U16 desc[UR36][R4.64+0xf0], R84 ;  /* 0x0000f05404004986 */ /* 0x0001e8000c101524 */
[----:B------:R1:W-:Y:S01]  /*6150*/  @P5 STG.E.U16 desc[UR36][R6.64+0xf2], R85 ;  /* 0x0000f25506005986 */ /* 0x0003e2000c101524 */
[----:B0-----:R-:W-:Y:S02]  /*6160*/  @P1 IMAD.MOV.U32 R4, RZ, RZ, R8 ;  /* 0x000000ffff041224 */ /* 0x001fe400078e0008 */
[----:B------:R-:W-:-:S05]  /*6170*/  @P1 IMAD.MOV.U32 R5, RZ, RZ, R9 ;  /* 0x000000ffff051224 */ /* 0x000fca00078e0009 */
[----:B------:R1:W-:Y:S04]  /*6180*/  @P1 STG.E.U16 desc[UR36][R4.64+0xf0], R86 ;  /* 0x0000f05604001986 */ /* 0x0003e8000c101524 */
[----:B------:R1:W-:Y:S02]  /*6190*/  @P0 STG.E.U16 desc[UR36][R8.64+0xf2], R87 ;  /* 0x0000f25708000986 */ /* 0x0003e4000c101524 */
.L_x_154:
[----:B------:R-:W-:Y:S05]  /*61a0*/  BSYNC B0 ;  /* 0x0000000000007941 */ /* 0x000fea0003800000 */
.L_x_28:
[----:B------:R-:W-:Y:S01]  /*61b0*/  IADD3 R16, P0, R16, UR38, RZ ;  /* 0x0000002610107c10 */ /* 0x000fe2000ff1e0ff */
[----:B------:R-:W-:Y:S01]  /*61c0*/  ULDC.64 UR4, c[0x0][0x650] ;  /* 0x0001940000047ab9 */ /* 0x000fe20000000a00 */
[----:B------:R-:W-:Y:S01]  /*61d0*/  PRMT R3, RZ, 0x7610, R3 ;  /* 0x00007610ff037816 */ /* 0x000fe20000000003 */
[----:B------:R-:W-:Y:S01]  /*61e0*/  IMAD.MOV.U32 R100, RZ, RZ, -0x1 ;  /* 0xffffffffff647424 */ /* 0x000fe200078e00ff */
[----:B------:R-:W-:Y:S01]  /*61f0*/  IADD3.X R17, R17, UR41, RZ, P0, !PT ;  /* 0x0000002911117c10 */ /* 0x000fe200087fe4ff */
[----:B------:R-:W-:Y:S01]  /*6200*/  IMAD.MOV.U32 R99, RZ, RZ, -0x1 ;  /* 0xffffffffff637424 */ /* 0x000fe200078e00ff */
[----:B------:R-:W-:-:S04]  /*6210*/  ISETP.GE.U32.AND P0, PT, R16, UR4, PT ;  /* 0x0000000410007c0c */ /* 0x000fc8000bf06070 */
[----:B------:R-:W-:-:S13]  /*6220*/  ISETP.GE.U32.AND.EX P0, PT, R17, UR5, PT, P0 ;  /* 0x0000000511007c0c */ /* 0x000fda000bf06100 */
[----:B------:R-:W-:Y:S05]  /*6230*/  @P0 BRA `(.L_x_155) ;  /* 0x00000004004c0947 */ /* 0x000fea0003800000 */
[----:B------:R-:W0:Y:S01]  /*6240*/  LDC.64 R10, c[0x0][0x628] ;  /* 0x00018a00ff0a7b82 */ /* 0x000e220000000a00 */
[----:B---3--:R-:W3:Y:S01]  /*6250*/  S2R R12, SR_CTAID.X ;  /* 0x00000000000c7919 */ /* 0x008ee20000002500 */
[----:B-12-4-:R-:W-:Y:S02]  /*6260*/  IMAD.MOV.U32 R8, RZ, RZ, R16 ;  /* 0x000000ffff087224 */ /* 0x016fe400078e0010 */
[----:B------:R-:W-:Y:S01]  /*6270*/  IMAD.MOV.U32 R9, RZ, RZ, R17 ;  /* 0x000000ffff097224 */ /* 0x000fe200078e0011 */
[----:B------:R-:W1:Y:S03]  /*6280*/  S2R R20, SR_CTAID.Y ;  /* 0x0000000000147919 */ /* 0x000e660000002600 */
[----:B------:R-:W2:Y:S08]  /*6290*/  LDC R0, c[0x0][0x630] ;  /* 0x00018c00ff007b82 */ /* 0x000eb00000000800 */
[----:B------:R-:W4:Y:S01]  /*62a0*/  LDC.64 R14, c[0x0][0x620] ;  /* 0x00018800ff0e7b82 */ /* 0x000f220000000a00 */
[----:B0-----:R-:W-:-:S04]  /*62b0*/  ISETP.NE.U32.AND P0, PT, R10, RZ, PT ;  /* 0x000000ff0a00720c */ /* 0x001fc80003f05070 */
[----:B------:R-:W-:-:S13]  /*62c0*/  ISETP.NE.AND.EX P0, PT, R11, RZ, PT, P0 ;  /* 0x000000ff0b00720c */ /* 0x000fda0003f05300 */
[----:B-1234-:R-:W-:Y:S05]  /*62d0*/  @!P0 BRA `(.L_x_156) ;  /* 0x0000000000288947 */ /* 0x01efea0003800000 */
        /* <DEDUP_REMOVED lines=10> */
.L_x_156:
[-CC-:B------:R-:W-:Y:S01]  /*6380*/  SHF.R.U64 R99, R8, R0.reuse, R9.reuse ;  /* 0x0000000008637219 */ /* 0x180fe20000001209 */
[----:B------:R-:W0:Y:S01]  /*6390*/  LDC.64 R26, c[0x0][0x640] ;  /* 0x00019000ff1a7b82 */ /* 0x000e220000000a00 */
[----:B------:R-:W-:Y:S01]  /*63a0*/  SHF.R.U32.HI R0, RZ, R0, R9 ;  /* 0x00000000ff007219 */ /* 0x000fe20000011609 */
[----:B------:R-:W-:Y:S01]  /*63b0*/  ULDC UR4, c[0x0][0x150] ;  /* 0x0000540000047ab9 */ /* 0x000fe20000000800 */
[----:B------:R-:W-:Y:S02]  /*63c0*/  IADD3 R3, P0, RZ, -R99, RZ ;  /* 0x80000063ff037210 */ /* 0x000fe40007f1e0ff */
[----:B------:R-:W-:-:S03]  /*63d0*/  I2FP.F32.U32 R7, R12 ;  /* 0x0000000c00077245 */ /* 0x000fc60000201000 */
[----:B------:R-:W1:Y:S01]  /*63e0*/  LDC R6, c[0x0][0x618] ;  /* 0x00018600ff067b82 */ /* 0x000e620000000800 */
[----:B------:R-:W-:Y:S02]  /*63f0*/  IMAD.X R5, RZ, RZ, ~R0, P0 ;  /* 0x000000ffff057224 */ /* 0x000fe400000e0e00 */
[----:B------:R-:W-:Y:S01]  /*6400*/  FMUL R7, R7, UR4 ;  /* 0x0000000407077c20 */ /* 0x000fe20008400000 */
[----:B------:R-:W-:Y:S01]  /*6410*/  ULDC UR4, c[0x0][0x154] ;  /* 0x0000550000047ab9 */ /* 0x000fe20000000800 */
[-C--:B------:R-:W-:Y:S02]  /*6420*/  IMAD R0, R5, R14.reuse, RZ ;  /* 0x0000000e05007224 */ /* 0x080fe400078e02ff */
[C---:B------:R-:W-:Y:S01]  /*6430*/  IMAD.WIDE.U32 R4, R3.reuse, R14, R16 ;  /* 0x0000000e03047225 */ /* 0x040fe200078e0010 */
[----:B------:R-:W2:Y:S01]  /*6440*/  LDC R8, c[0x0][0x608] ;  /* 0x00018200ff087b82 */ /* 0x000ea20000000800 */
[----:B------:R-:W3:Y:S02]  /*6450*/  F2I.U32.TRUNC.NTZ R7, R7 ;  /* 0x0000000700077305 */ /* 0x000ee4000020f000 */
[----:B------:R-:W-:Y:S01]  /*6460*/  IMAD R3, R3, R15, R0 ;  /* 0x0000000f03037224 */ /* 0x000fe200078e0200 */
[----:B------:R-:W-:-:S03]  /*6470*/  I2FP.F32.U32 R0, R20 ;  /* 0x0000001400007245 */ /* 0x000fc60000201000 */
[----:B------:R-:W-:Y:S01]  /*6480*/  IMAD.IADD R3, R5, 0x1, R3 ;  /* 0x0000000105037824 */ /* 0x000fe200078e0203 */
[----:B------:R-:W4:Y:S01]  /*6490*/  LDC R11, c[0x0][0x658] ;  /* 0x00019600ff0b7b82 */ /* 0x000f220000000800 */
[----:B0-----:R-:W-:-:S04]  /*64a0*/  ISETP.NE.U32.AND P0, PT, R26, RZ, PT ;  /* 0x000000ff1a00720c */ /* 0x001fc80003f05070 */
[----:B------:R-:W-:-:S03]  /*64b0*/  ISETP.NE.AND.EX P0, PT, R27, RZ, PT, P0 ;  /* 0x000000ff1b00720c */ /* 0x000fc60003f05300 */
[----:B------:R-:W0:Y:S01]  /*64c0*/  LDC R9, c[0x0][0x144] ;  /* 0x00005100ff097b82 */ /* 0x000e220000000800 */
[-C--:B-1----:R-:W-:Y:S01]  /*64d0*/  SHF.R.U64 R10, R4, R6.reuse, R3 ;  /* 0x00000006040a7219 */ /* 0x082fe20000001203 */
[----:B---3--:R-:W-:Y:S01]  /*64e0*/  IMAD.MOV R7, RZ, RZ, -R7 ;  /* 0x000000ffff077224 */ /* 0x008fe200078e0a07 */
[----:B------:R-:W-:Y:S01]  /*64f0*/  SHF.R.U32.HI R3, RZ, R6, R3 ;  /* 0x00000006ff037219 */ /* 0x000fe20000011603 */
[----:B------:R-:W-:-:S04]  /*6500*/  FMUL R6, R0, UR4 ;  /* 0x0000000400067c20 */ /* 0x000fc80008400000 */
[----:B------:R-:W1:Y:S01]  /*6510*/  LDC R21, c[0x0][0x148] ;  /* 0x00005200ff157b82 */ /* 0x000e620000000800 */
[----:B------:R3:W0:Y:S01]  /*6520*/  F2I.U32.TRUNC.NTZ R14, R6 ;  /* 0x00000006000e7305 */ /* 0x000622000020f000 */
[-CC-:B--2---:R-:W-:Y:S02]  /*6530*/  SHF.R.U64 R13, R10, R8.reuse, R3.reuse ;  /* 0x000000080a0d7219 */ /* 0x184fe40000001203 */
[----:B------:R-:W-:-:S04]  /*6540*/  SHF.R.U32.HI R0, RZ, R8, R3 ;  /* 0x00000008ff007219 */ /* 0x000fc80000011603 */
[----:B-----5:R-:W2:Y:S01]  /*6550*/  LDC R24, c[0x0][0x648] ;  /* 0x00019200ff187b82 */ /* 0x020ea20000000800 */
[-CC-:B----4-:R-:W-:Y:S02]  /*6560*/  SHF.R.U64 R15, R13, R11.reuse, R0.reuse ;  /* 0x0000000b0d0f7219 */ /* 0x190fe40000001200 */
[----:B------:R-:W-:-:S03]  /*6570*/  SHF.R.U32.HI R5, RZ, R11, R0 ;  /* 0x0000000bff057219 */ /* 0x000fc60000011600 */
[----:B------:R-:W-:Y:S02]  /*6580*/  IMAD.MOV.U32 R4, RZ, RZ, R15 ;  /* 0x000000ffff047224 */ /* 0x000fe400078e000f */
[----:B------:R-:W4:Y:S01]  /*6590*/  LDC R28, c[0x0][0x638] ;  /* 0x00018e00ff1c7b82 */ /* 0x000f220000000800 */
[----:B0-----:R-:W-:-:S07]  /*65a0*/  IMAD R25, R9, R7, R12 ;  /* 0x0000000709197224 */ /* 0x001fce00078e020c */
[----:B------:R-:W0:Y:S08]  /*65b0*/  LDC R29, c[0x0][0x610] ;  /* 0x00018400ff1d7b82 */ /* 0x000e300000000800 */
[----:B------:R-:W0:Y:S01]  /*65c0*/  LDC R30, c[0x0][0x600] ;  /* 0x00018000ff1e7b82 */ /* 0x000e220000000800 */
[----:B-123--:R-:W-:Y:S05]  /*65d0*/  @!P0 BRA `(.L_x_157) ;  /* 0x0000000000288947 */ /* 0x00efea0003800000 */
        /* <DEDUP_REMOVED lines=10> */
.L_x_157:
[----:B------:R-:W-:Y:S01]  /*6680*/  ISETP.NE.AND P0, PT, R2, 0x1, PT ;  /* 0x000000010200780c */ /* 0x000fe20003f05270 */
[----:B------:R-:W-:Y:S01]  /*6690*/  IMAD.MOV R14, RZ, RZ, -R14 ;  /* 0x000000ffff0e7224 */ /* 0x000fe200078e0a0e */
[----:B------:R-:W-:Y:S02]  /*66a0*/  SHF.R.U64 R0, R4, R24, R5 ;  /* 0x0000001804007219 */ /* 0x000fe40000001205 */
[----:B------:R-:W-:Y:S02]  /*66b0*/  LOP3.LUT R3, R13, R96, RZ, 0xc0, !PT ;  /* 0x000000600d037212 */ /* 0x000fe400078ec0ff */
[----:B------:R-:W-:Y:S01]  /*66c0*/  LOP3.LUT R10, R10, R95, RZ, 0xc0, !PT ;  /* 0x0000005f0a0a7212 */ /* 0x000fe200078ec0ff */
[----:B------:R-:W-:Y:S02]  /*66d0*/  IMAD.MOV R4, RZ, RZ, -R0 ;  /* 0x000000ffff047224 */ /* 0x000fe400078e0a00 */
[----:B------:R-:W-:Y:S02]  /*66e0*/  IMAD R0, R90, R0, R3 ;  /* 0x000000005a007224 */ /* 0x000fe400078e0203 */
[----:B----4-:R-:W-:-:S02]  /*66f0*/  IMAD R3, R4, R28, R15 ;  /* 0x0000001c04037224 */ /* 0x010fc400078e020f */
[----:B------:R-:W-:Y:S02]  /*6700*/  @P0 IMAD R25, R21, R14, R20 ;  /* 0x0000000e15190224 */ /* 0x000fe400078e0214 */
[----:B0-----:R-:W-:Y:S02]  /*6710*/  IMAD R5, R3, R30, R10 ;  /* 0x0000001e03057224 */ /* 0x001fe400078e020a */
[----:B------:R-:W-:Y:S02]  /*6720*/  IMAD R0, R0, R29, R25 ;  /* 0x0000001d00007224 */ /* 0x000fe400078e0219 */
[----:B------:R-:W-:-:S03]  /*6730*/  IMAD.MOV.U32 R4, RZ, RZ, 0x1 ;  /* 0x00000001ff047424 */ /* 0x000fc600078e00ff */
[----:B------:R-:W-:Y:S02]  /*6740*/  SEL R100, R5, R0, !P0 ;  /* 0x0000000005647207 */ /* 0x000fe40004000000 */
[----:B------:R-:W-:Y:S02]  /*6750*/  PRMT R3, R4, 0x7610, R3 ;  /* 0x0000761004037816 */ /* 0x000fe40000000003 */
[----:B------:R-:W-:-:S07]  /*6760*/  SEL R0, R0, R5, !P0 ;  /* 0x0000000500007207 */ /* 0x000fce0004000000 */
.L_x_155:
[----:B------:R-:W-:Y:S01]  /*6770*/  UIADD3 UR42, UR43, UR42, URZ ;  /* 0x0000002a2b2a7290 */ /* 0x000fe2000fffe03f */
[----:B------:R-:W-:Y:S01]  /*6780*/  LOP3.LUT P0, RZ, R3, 0xff, RZ, 0xc0, !PT ;  /* 0x000000ff03ff7812 */ /* 0x000fe2000780c0ff */
[----:B------:R-:W-:Y:S02]  /*6790*/  IMAD.MOV.U32 R101, RZ, RZ, R0 ;  /* 0x000000ffff657224 */ /* 0x000fe400078e0000 */
[----:B------:R-:W-:Y:S02]  /*67a0*/  USHF.R.U32.HI UR4, URZ, 0x2, UR42 ;  /* 0x000000023f047899 */ /* 0x000fe4000801162a */
[----:B------:R-:W-:Y:S02]  /*67b0*/  UISETP.GT.U32.AND UP1, UPT, UR42, 0x3, UPT ;  /* 0x000000032a00788c */ /* 0x000fe4000bf24070 */
[----:B------:R-:W-:Y:S02]  /*67c0*/  ULOP3.LUT UR4, UR4, 0x1, URZ, 0xc0, !UPT ;  /* 0x0000000104047892 */ /* 0x000fe4000f8ec03f */
[----:B------:R-:W-:-:S02]  /*67d0*/  UISETP.LT.U32.AND UP1, UPT, UR43, 0x4, UP1 ;  /* 0x000000042b00788c */ /* 0x000fc40008f21070 */
[----:B------:R-:W-:Y:S02]  /*67e0*/  UISETP.NE.U32.AND UP0, UPT, UR4, 0x1, UPT ;  /* 0x000000010400788c */ /* 0x000fe4000bf05070 */
[----:B------:R-:W-:Y:S02]  /*67f0*/  USEL UR5, URZ, 0x1, !UP1 ;  /* 0x000000013f057887 */ /* 0x000fe4000c800000 */
[----:B------:R-:W-:Y:S02]  /*6800*/  UISETP.GT.U32.AND UP0, UPT, UR43, 0x3, !UP0 ;  /* 0x000000032b00788c */ /* 0x000fe4000c704070 */
[----:B------:R-:W-:Y:S02]  /*6810*/  ULOP3.LUT UR42, UR42, 0x3, URZ, 0xc0, !UPT ;  /* 0x000000032a2a7892 */ /* 0x000fe4000f8ec03f */
[----:B------:R-:W-:-:S04]  /*6820*/  USEL UR4, URZ, 0x1, !UP0 ;  /* 0x000000013f047887 */ /* 0x000fc8000c000000 */
[----:B------:R-:W-:Y:S01]  /*6830*/  ULOP3.LUT UR40, UR4, UR40, UR5, 0x96, !UPT ;  /* 0x0000002804287292 */ /* 0x000fe2000f8e9605 */
[----:B------:R-:W-:Y:S11]  /*6840*/  @P0 BRA `(.L_x_158) ;  /* 0xffffffa8005c0947 */ /* 0x000ff6000383ffff */
[----:B------:R-:W-:Y:S05]  /*6850*/  EXIT ;  /* 0x000000000000794d */ /* 0x000fea0003800000 */
.L_x_3:
        /* <DEDUP_REMOVED lines=26> */
.L_x_160:
[--C-:B------:R-:W-:Y:S01]  /*6a00*/  SHF.R.U64 R14, R12, R20, R13.reuse ;  /* 0x000000140c0e7219 */ /* 0x100fe2000000120d */
[----:B------:R-:W0:Y:S01]  /*6a10*/  LDC R24, c[0x0][0x618] ;  /* 0x00018600ff187b82 */ /* 0x000e220000000800 */
[----:B------:R-:W-:Y:S01]  /*6a20*/  I2FP.F32.U32 R8, R6 ;  /* 0x0000000600087245 */ /* 0x000fe20000201000 */
[----:B------:R-:W-:Y:S01]  /*6a30*/  ULDC UR4, c[0x0][0x150] ;  /* 0x0000540000047ab9 */ /* 0x000fe20000000800 */
[----:B------:R-:W-:Y:S02]  /*6a40*/  SHF.R.U32.HI R7, RZ, R20, R13 ;  /* 0x00000014ff077219 */ /* 0x000fe4000001160d */
[----:B------:R-:W-:Y:S01]  /*6a50*/  IADD3 R11, P0, RZ, -R14, RZ ;  /* 0x8000000eff0b7210 */ /* 0x000fe20007f1e0ff */
[----:B------:R-:W-:Y:S01]  /*6a60*/  FMUL R13, R8, UR4 ;  /* 0x00000004080d7c20 */ /* 0x000fe20008400000 */
[----:B------:R-:W-:Y:S01]  /*6a70*/  ULDC UR4, c[0x0][0x154] ;  /* 0x0000550000047ab9 */ /* 0x000fe20000000800 */
[----:B------:R-:W1:Y:S02]  /*6a80*/  LDC.64 R26, c[0x0][0x640] ;  /* 0x00019000ff1a7b82 */ /* 0x000e640000000a00 */
[----:B------:R-:W-:-:S02]  /*6a90*/  IMAD.X R7, RZ, RZ, ~R7, P0 ;  /* 0x000000ffff077224 */ /* 0x000fc400000e0e07 */
[----:B------:R-:W2:Y:S01]  /*6aa0*/  F2I.U32.TRUNC.NTZ R13, R13 ;  /* 0x0000000d000d7305 */ /* 0x000ea2000020f000 */
[----:B------:R-:W-:-:S03]  /*6ab0*/  IMAD.WIDE.U32 R8, R11, R22, R16 ;  /* 0x000000160b087225 */ /* 0x000fc600078e0010 */
[----:B------:R-:W3:Y:S01]  /*6ac0*/  LDC R15, c[0x0][0x144] ;  /* 0x00005100ff0f7b82 */ /* 0x000ee20000000800 */
[----:B------:R-:W-:-:S04]  /*6ad0*/  IMAD R10, R7, R22, RZ ;  /* 0x00000016070a7224 */ /* 0x000fc800078e02ff */
[----:B------:R-:W-:Y:S02]  /*6ae0*/  IMAD R7, R11, R23, R10 ;  /* 0x000000170b077224 */ /* 0x000fe400078e020a */
[----:B------:R-:W-:Y:S01]  /*6af0*/  IMAD.MOV.U32 R10, RZ, RZ, -0x1 ;  /* 0xffffffffff0a7424 */ /* 0x000fe200078e00ff */
[----:B------:R-:W4:Y:S01]  /*6b00*/  LDC R20, c[0x0][0x608] ;  /* 0x00018200ff147b82 */ /* 0x000f220000000800 */
[----:B------:R-:W-:Y:S01]  /*6b10*/  IMAD.IADD R7, R9, 0x1, R7 ;  /* 0x0000000109077824 */ /* 0x000fe200078e0207 */
[----:B------:R-:W-:-:S04]  /*6b20*/  I2FP.F32.U32 R9, R3 ;  /* 0x0000000300097245 */ /* 0x000fc80000201000 */
[-C--:B0-----:R-:W-:Y:S01]  /*6b30*/  SHF.R.U64 R12, R8, R24.reuse, R7 ;  /* 0x00000018080c7219 */ /* 0x081fe20000001207 */
[----:B--2---:R-:W-:Y:S01]  /*6b40*/  IMAD.MOV R8, RZ, RZ, -R13 ;  /* 0x000000ffff087224 */ /* 0x004fe200078e0a0d */
[----:B------:R-:W0:Y:S01]  /*6b50*/  LDC R11, c[0x0][0x658] ;  /* 0x00019600ff0b7b82 */ /* 0x000e220000000800 */
[----:B-1----:R-:W-:Y:S01]  /*6b60*/  ISETP.NE.U32.AND P0, PT, R26, RZ, PT ;  /* 0x000000ff1a00720c */ /* 0x002fe20003f05070 */
[----:B------:R-:W-:Y:S01]  /*6b70*/  FMUL R9, R9, UR4 ;  /* 0x0000000409097c20 */ /* 0x000fe20008400000 */
[----:B------:R-:W-:Y:S02]  /*6b80*/  SHF.R.U32.HI R7, RZ, R24, R7 ;  /* 0x00000018ff077219 */ /* 0x000fe40000011607 */
[----:B------:R-:W-:-:S03]  /*6b90*/  ISETP.NE.AND.EX P0, PT, R27, RZ, PT, P0 ;  /* 0x000000ff1b00720c */ /* 0x000fc60003f05300 */
[----:B------:R-:W1:Y:S01]  /*6ba0*/  LDC R22, c[0x0][0x148] ;  /* 0x00005200ff167b82 */ /* 0x000e620000000800 */
[----:B---3--:R-:W-:Y:S02]  /*6bb0*/  IMAD R23, R15, R8, R6 ;  /* 0x000000080f177224 */ /* 0x008fe400078e0206 */
[----:B------:R-:W-:-:S05]  /*6bc0*/  IMAD.MOV.U32 R8, RZ, RZ, 0x1 ;  /* 0x00000001ff087424 */ /* 0x000fca00078e00ff */
[----:B------:R-:W2:Y:S01]  /*6bd0*/  LDC R21, c[0x0][0x600] ;  /* 0x00018000ff157b82 */ /* 0x000ea20000000800 */
[-CC-:B----4-:R-:W-:Y:S02]  /*6be0*/  SHF.R.U64 R15, R12, R20.reuse, R7.reuse ;  /* 0x000000140c0f7219 */ /* 0x190fe40000001207 */
[----:B------:R-:W-:Y:S02]  /*6bf0*/  SHF.R.U32.HI R6, RZ, R20, R7 ;  /* 0x00000014ff067219 */ /* 0x000fe40000011607 */
[----:B------:R3:W4:Y:S03]  /*6c00*/  F2I.U32.TRUNC.NTZ R20, R9 ;  /* 0x0000000900147305 */ /* 0x000726000020f000 */
[----:B------:R-:W1:Y:S01]  /*6c10*/  LDC R25, c[0x0][0x648] ;  /* 0x00019200ff197b82 */ /* 0x000e620000000800 */
[-C--:B0-----:R-:W-:Y:S02]  /*6c20*/  SHF.R.U64 R19, R15, R11.reuse, R6 ;  /* 0x0000000b0f137219 */ /* 0x081fe40000001206 */
[----:B------:R-:W-:-:S02]  /*6c30*/  SHF.L.U32 R10, R10, R11, RZ ;  /* 0x0000000b0a0a7219 */ /* 0x000fc400000006ff */
[-C--:B------:R-:W-:Y:S01]  /*6c40*/  SHF.R.U32.HI R7, RZ, R11.reuse, R6 ;  /* 0x0000000bff077219 */ /* 0x080fe20000011606 */
[----:B------:R-:W-:Y:S01]  /*6c50*/  IMAD.MOV.U32 R6, RZ, RZ, R19 ;  /* 0x000000ffff067224 */ /* 0x000fe200078e0013 */
[----:B------:R-:W-:Y:S01]  /*6c60*/  SHF.L.U32 R24, R8, R11, RZ ;  /* 0x0000000b08187219 */ /* 0x000fe200000006ff */
[----:B------:R-:W0:Y:S01]  /*6c70*/  LDC R28, c[0x0][0x638] ;  /* 0x00018e00ff1c7b82 */ /* 0x000e220000000800 */
[----:B------:R-:W-:-:S07]  /*6c80*/  LOP3.LUT R30, RZ, R10, RZ, 0x33, !PT ;  /* 0x0000000aff1e7212 */ /* 0x000fce00078e33ff */
[----:B------:R-:W0:Y:S01]  /*6c90*/  LDC R29, c[0x0][0x610] ;  /* 0x00018400ff1d7b82 */ /* 0x000e220000000800 */
[----:B---34-:R-:W-:Y:S05]  /*6ca0*/  @!P0 BRA `(.L_x_161) ;  /* 0x0000000000288947 */ /* 0x018fea0003800000 */
[----:B------:R-:W3:Y:S02]  /*6cb0*/  LDC R6, c[0x0][0x64c] ;  /* 0x00019300ff067b82 */ /* 0x000ee40000000800 */
[----:B---3--:R-:W-:-:S05]  /*6cc0*/  IADD3 R11, P0, R19, R6, RZ ;  /* 0x00000006130b7210 */ /* 0x008fca0007f1e0ff */
        /* <DEDUP_REMOVED lines=8> */
.L_x_161:
[----:B------:R-:W-:Y:S01]  /*6d50*/  ISETP.NE.AND P0, PT, R2, 0x1, PT ;  /* 0x000000010200780c */ /* 0x000fe20003f05270 */
[----:B--2---:R-:W-:Y:S01]  /*6d60*/  VIADD R9, R21, 0xffffffff ;  /* 0xffffffff15097836 */ /* 0x004fe20000000000 */
[----:B-1----:R-:W-:Y:S01]  /*6d70*/  SHF.R.U64 R7, R6, R25, R7 ;  /* 0x0000001906077219 */ /* 0x002fe20000001207 */
[----:B------:R-:W-:Y:S01]  /*6d80*/  IMAD.MOV R20, RZ, RZ, -R20 ;  /* 0x000000ffff147224 */ /* 0x000fe200078e0a14 */
[----:B------:R-:W-:Y:S02]  /*6d90*/  LOP3.LUT R6, R15, R30, RZ, 0xc0, !PT ;  /* 0x0000001e0f067212 */ /* 0x000fe400078ec0ff */
[----:B------:R-:W-:Y:S01]  /*6da0*/  LOP3.LUT R12, R12, R9, RZ, 0xc0, !PT ;  /* 0x000000090c0c7212 */ /* 0x000fe200078ec0ff */
[----:B------:R-:W-:Y:S02]  /*6db0*/  IMAD.MOV R8, RZ, RZ, -R7 ;  /* 0x000000ffff087224 */ /* 0x000fe400078e0a07 */
[----:B------:R-:W-:Y:S02]  /*6dc0*/  IMAD R6, R24, R7, R6 ;  /* 0x0000000718067224 */ /* 0x000fe400078e0206 */
[----:B------:R-:W-:-:S02]  /*6dd0*/  IMAD.MOV.U32 R9, RZ, RZ, 0x1 ;  /* 0x00000001ff097424 */ /* 0x000fc400078e00ff */
[----:B------:R-:W-:Y:S02]  /*6de0*/  @P0 IMAD R23, R22, R20, R3 ;  /* 0x0000001416170224 */ /* 0x000fe400078e0203 */
[----:B0-----:R-:W-:Y:S02]  /*6df0*/  IMAD R3, R8, R28, R19 ;  /* 0x0000001c08037224 */ /* 0x001fe400078e0213 */
[----:B------:R-:W-:Y:S02]  /*6e00*/  IMAD R13, R6, R29, R23 ;  /* 0x0000001d060d7224 */ /* 0x000fe400078e0217 */
[----:B------:R-:W-:Y:S02]  /*6e10*/  IMAD R6, R3, R21, R12 ;  /* 0x0000001503067224 */ /* 0x000fe400078e020c */
[----:B------:R-:W-:-:S03]  /*6e20*/  IMAD.MOV.U32 R8, RZ, RZ, R14 ;  /* 0x000000ffff087224 */ /* 0x000fc600078e000e */
[----:B------:R-:W-:Y:S02]  /*6e30*/  SEL R20, R6, R13, !P0 ;  /* 0x0000000d06147207 */ /* 0x000fe40004000000 */
[----:B------:R-:W-:-:S07]  /*6e40*/  SEL R13, R13, R6, !P0 ;  /* 0x000000060d0d7207 */ /* 0x000fce0004000000 */
.L_x_159:
[----:B------:R-:W-:-:S08]  /*6e50*/  NOP ;  /* 0x0000000000007918 */ /* 0x000fd00000000000 */
[----:B------:R-:W0:-:S00]  /*6e60*/  USETMAXREG.DEALLOC.CTAPOOL 0x28 ;  /* 0x00000028000079c8 */ /* 0x000e0000080e0500 */
[----:B0-----:R-:W-:-:S13]  /*6e70*/  ISETP.NE.AND P0, PT, R0, RZ, PT ;  /* 0x000000ff0000720c */ /* 0x001fda0003f05270 */
[----:B------:R-:W-:Y:S05]  /*6e80*/  @P0 EXIT ;  /* 0x000000000000094d */ /* 0x000fea0003800000 */
[----:B------:R-:W-:Y:S01]  /*6e90*/  LOP3.LUT P0, RZ, R9, 0xff, RZ, 0xc0, !PT ;  /* 0x000000ff09ff7812 */ /* 0x000fe2000780c0ff */
[----:B------:R-:W-:Y:S02]  /*6ea0*/  IMAD.MOV.U32 R0, RZ, RZ, 0x1 ;  /* 0x00000001ff007424 */ /* 0x000fe400078e00ff */
[----:B------:R-:W-:-:S10]  /*6eb0*/  IMAD.MOV.U32 R3, RZ, RZ, RZ ;  /* 0x000000ffff037224 */ /* 0x000fd400078e00ff */
[----:B------:R-:W-:Y:S05]  /*6ec0*/  @!P0 BRA `(.L_x_162) ;  /* 0x0000000c00448947 */ /* 0x000fea0003800000 */
[----:B------:R-:W0:Y:S01]  /*6ed0*/  LDC R0, c[0x0][0x28c] ;  /* 0x0000a300ff007b82 */ /* 0x000e220000000800 */
[----:B------:R-:W-:Y:S01]  /*6ee0*/  LOP3.LUT P0, RZ, R4, 0x1f, RZ, 0xc0, !PT ;  /* 0x0000001f04ff7812 */ /* 0x000fe2000780c0ff */
[----:B------:R-:W-:Y:S01]  /*6ef0*/  ULDC UR5, c[0x0][0x658] ;  /* 0x0001960000057ab9 */ /* 0x000fe20000000800 */
[----:B------:R-:W-:Y:S01]  /*6f00*/  UMOV UR6, 0xffffffff ;  /* 0xffffffff00067882 */ /* 0x000fe20000000000 */
[----:B------:R-:W-:Y:S01]  /*6f10*/  BSSY B0, `(.L_x_162) ;  /* 0x00000cc000007945 */ /* 0x000fe20003800000 */
[----:B------:R-:W-:Y:S01]  /*6f20*/  USHF.L.U32 UR6, UR6, UR5, URZ ;  /* 0x0000000506067299 */ /* 0x000fe2000800063f */
[C---:B------:R-:W-:Y:S01]  /*6f30*/  ISETP.NE.AND P2, PT, R5.reuse, RZ, PT ;  /* 0x000000ff0500720c */ /* 0x040fe20003f45270 */
[----:B------:R-:W-:Y:S01]  /*6f40*/  UMOV UR7, 0x1 ;  /* 0x0000000100077882 */ /* 0x000fe20000000000 */
[----:B------:R-:W-:Y:S01]  /*6f50*/  ISETP.NE.OR P0, PT, R5, RZ, !P0 ;  /* 0x000000ff0500720c */ /* 0x000fe20004705670 */
[----:B------:R-:W-:Y:S01]  /*6f60*/  IMAD.MOV.U32 R11, RZ, RZ, 0x1 ;  /* 0x00000001ff0b7424 */ /* 0x000fe200078e00ff */
[----:B------:R-:W-:Y:S01]  /*6f70*/  LOP3.LUT R19, R18, 0x2, RZ, 0xfc, !PT ;  /* 0x0000000212137812 */ /* 0x000fe200078efcff */
[----:B------:R-:W-:Y:S01]  /*6f80*/  ULDC UR4, c[0x0][0x600] ;  /* 0x0001800000047ab9 */ /* 0x000fe20000000800 */
[----:B------:R-:W-:-:S02]  /*6f90*/  USHF.L.U32 UR13, UR7, UR5, URZ ;  /* 0x00000005070d7299 */ /* 0x000fc4000800063f */
[----:B------:R-:W-:Y:S02]  /*6fa0*/  UIADD3 UR4, UR4, -0x1, URZ ;  /* 0xffffffff04047890 */ /* 0x000fe4000fffe03f */
[----:B------:R-:W-:Y:S01]  /*6fb0*/  ULOP3.LUT UR5, URZ, UR6, URZ, 0x33, !UPT ;  /* 0x000000063f057292 */ /* 0x000fe2000f8e333f */
[----:B------:R-:W-:Y:S01]  /*6fc0*/  ULDC.64 UR22, c[0x0][0x198] ;  /* 0x0000660000167ab9 */ /* 0x000fe20000000a00 */
[----:B0-----:R-:W-:-:S05]  /*6fd0*/  VIADD R0, R0, 0x7f ;  /* 0x0000007f00007836 */ /* 0x001fca0000000000 */
[----:B------:R-:W-:-:S04]  /*6fe0*/  SHF.R.S32.HI R3, RZ, 0x1f, R0 ;  /* 0x0000001fff037819 */ /* 0x000fc80000011400 */
[----:B------:R-:W-:Y:S01]  /*6ff0*/  LEA.HI R3, R3, R0, RZ, 0x7 ;  /* 0x0000000003037211 */ /* 0x000fe200078f38ff */
[----:B------:R-:W-:-:S03]  /*7000*/  IMAD.MOV.U32 R0, RZ, RZ, 0x1 ;  /* 0x00000001ff007424 */ /* 0x000fc600078e00ff */
[----:B------:R-:W-:Y:S01]  /*7010*/  SHF.R.S32.HI R12, RZ, 0x7, R3 ;  /* 0x00000007ff0c7819 */ /* 0x000fe20000011403 */
[----:B------:R-:W-:-:S04]  /*7020*/  IMAD.MOV.U32 R3, RZ, RZ, RZ ;  /* 0x000000ffff037224 */ /* 0x000fc800078e00ff */
[----:B------:R-:W-:-:S07]  /*7030*/  VIADD R10, R12, 0x1 ;  /* 0x000000010c0a7836 */ /* 0x000fce0000000000 */
.L_x_174:
[----:B------:R-:W-:-:S03]  /*7040*/  UMOV UR6, 0xffffffff ;  /* 0xffffffff00067882 */ /* 0x000fc60000000000 */
[----:B------:R-:W-:Y:S05]  /*7050*/  BRA.DIV UR6, `(.L_x_163) ;  /* 0x0000000e06cc7947 */ /* 0x000fea000b800000 */
[----:B------:R-:W-:-:S13]  /*7060*/  ELECT P6, URZ, PT ;  /* 0x00000000003f782f */ /* 0x000fda00038c0000 */
.L_x_185:
[----:B------:R-:W0:Y:S01]  /*7070*/  LDC R4, c[0x0][0x28c] ;  /* 0x0000a300ff047b82 */ /* 0x000e220000000800 */
[----:B------:R-:W-:Y:S01]  /*7080*/  BSSY B1, `(.L_x_164) ;  /* 0x0000041000017945 */ /* 0x000fe20003800000 */
[----:B0-----:R-:W-:-:S13]  /*7090*/  ISETP.LT.OR P6, PT, R4, 0x1, !P6 ;  /* 0x000000010400780c */ /* 0x001fda00077c1670 */
[----:B------:R-:W-:Y:S05]  /*70a0*/  @P6 BRA `(.L_x_165) ;  /* 0x0000000000f86947 */ /* 0x000fea0003800000 */
[----:B------:R-:W-:Y:S02]  /*70b0*/  IMAD.SHL.U32 R13, R13, 0x80, RZ ;  /* 0x000000800d0d7824 */ /* 0x000fe400078e00ff */
[----:B------:R-:W-:Y:S02]  /*70c0*/  IMAD.SHL.U32 R20, R20, 0x80, RZ ;  /* 0x0000008014147824 */ /* 0x000fe400078e00ff */
[----:B------:R-:W-:Y:S02]  /*70d0*/  IMAD.MOV.U32 R21, RZ, RZ, RZ ;  /* 0x000000ffff157224 */ /* 0x000fe400078e00ff */
[----:B------:R-:W-:Y:S02]  /*70e0*/  IMAD.MOV.U32 R4, RZ, RZ, R10 ;  /* 0x000000ffff047224 */ /* 0x000fe400078e000a */
[----:B------:R-:W-:Y:S02]  /*70f0*/  IMAD.MOV.U32 R5, RZ, RZ, R0 ;  /* 0x000000ffff057224 */ /* 0x000fe400078e0000 */
[----:B------:R-:W-:-:S07]  /*7100*/  IMAD.MOV.U32 R6, RZ, RZ, R3 ;  /* 0x000000ffff067224 */ /* 0x000fce00078e0003 */
.L_x_169:
[----:B------:R-:W0:Y:S01]  /*7110*/  S2R R14, SR_CgaCtaId ;  /* 0x00000000000e7919 */ /* 0x000e220000008800 */
[----:B------:R-:W-:Y:S01]  /*7120*/  MOV R7, 0x400 ;  /* 0x0000040000077802 */ /* 0x000fe20000000f00 */
[----:B------:R-:W1:Y:S03]  /*7130*/  @!P2 LDC R9, c[0x0][0x500] ;  /* 0x00014000ff09ab82 */ /* 0x000e660000000800 */
[----:B0-----:R-:W-:Y:S02]  /*7140*/  LEA R15, R14, R7, 0x18 ;  /* 0x000000070e0f7211 */ /* 0x001fe400078ec0ff */
[----:B------:R-:W-:-:S03]  /*7150*/  SHF.L.U32 R7, R5, 0x1f, RZ ;  /* 0x0000001f05077819 */ /* 0x000fc600000006ff */
[----:B------:R-:W-:-:S04]  /*7160*/  IMAD R14, R6, 0x8, R15 ;  /* 0x00000008060e7824 */ /* 0x000fc800078e020f */
[----:B------:R-:W0:Y:S02]  /*7170*/  SYNCS.PHASECHK.TRANS64.TRYWAIT P1, [R14+URZ+0x20], R7 ;  /* 0x000020070e0075a7 */ /* 0x000e24000802017f */
[----:B01----:R-:W-:Y:S05]  /*7180*/  @!P1 BRA `(.L_x_166) ;  /* 0x0000000c00a09947 */ /* 0x003fea0003800000 */
.L_x_186:
[----:B0-----:R-:W-:Y:S01]  /*7190*/  PRMT R7, R19, 0x9910, RZ ;  /* 0x0000991013077816 */ /* 0x001fe200000000ff */
[----:B------:R0:W-:Y:S03]  /*71a0*/  @!P2 SYNCS.ARRIVE.TRANS64 RZ, [R14+URZ], R9 ;  /* 0x000000090effa9a7 */ /* 0x0001e6000800003f */
[----:B------:R-:W-:-:S13]  /*71b0*/  ISETP.NE.AND P1, PT, R7, 0x2, PT ;  /* 0x000000020700780c */ /* 0x000fda0003f25270 */
[----:B0-----:R-:W-:Y:S05]  /*71c0*/  @P1 BRA `(.L_x_167) ;  /* 0x0000000000041947 */ /* 0x001fea0003800000 */
[----:B------:R-:W-:Y:S01]  /*71d0*/  BPT.TRAP 0x1 ;  /* 0x000000040000795c */ /* 0x000fe20000300000 */
.L_x_167:
[----:B------:R-:W-:Y:S05]  /*71e0*/  @P0 BRA `(.L_x_168) ;  /* 0x0000000000040947 */ /* 0x000fea0003800000 */
[----:B------:R-:W-:Y:S01]  /*71f0*/  BPT.TRAP 0x1 ;  /* 0x000000040000795c */ /* 0x000fe20000300000 */
.L_x_168:
[----:B------:R-:W-:Y:S01]  /*7200*/  IMAD R15, R6, 0x8000, R15 ;  /* 0x00008000060f7824 */ /* 0x000fe200078e020f */
[----:B------:R-:W-:Y:S01]  /*7210*/  R2UR UR34, R21 ;  /* 0x00000000152272ca */ /* 0x000fe200000e0000 */
[----:B------:R-:W-:Y:S01]  /*7220*/  VIADD R4, R4, 0xffffffff ;  /* 0xffffffff04047836 */ /* 0x000fe20000000000 */
[----:B------:R-:W-:Y:S01]  /*7230*/  R2UR UR33, R14 ;  /* 0x000000000e2172ca */ /* 0x000fe200000e0000 */
[----:B------:R-:W-:Y:S01]  /*7240*/  UIADD3 UR6, UP0, UR22, 0xf0, URZ ;  /* 0x000000f016067890 */ /* 0x000fe2000ff1e03f */
[----:B------:R-:W-:Y:S01]  /*7250*/  R2UR UR8, R15 ;  /* 0x000000000f0872ca */ /* 0x000fe200000e0000 */
[----:B------:R-:W-:Y:S01]  /*7260*/  UIADD3 UR30, UP1, UR22, 0x1f0, URZ ;  /* 0x000001f0161e7890 */ /* 0x000fe2000ff3e03f */
[----:B------:R-:W-:Y:S01]  /*7270*/  R2UR UR35, R13 ;  /* 0x000000000d2372ca */ /* 0x000fe200000e0000 */
[----:B------:R-:W-:Y:S01]  /*7280*/  UIADD3.X UR7, URZ, UR23, URZ, UP0, !UPT ;  /* 0x000000173f077290 */ /* 0x000fe200087fe43f */
[----:B------:R-:W-:Y:S01]  /*7290*/  R2UR UR36, R8 ;  /* 0x00000000082472ca */ /* 0x000fe200000e0000 */
[----:B------:R-:W-:Y:S01]  /*72a0*/  UIADD3.X UR31, URZ, UR23, URZ, UP1, !UPT ;  /* 0x000000173f1f7290 */ /* 0x000fe20008ffe43f */
[----:B------:R-:W-:Y:S01]  /*72b0*/  R2UR UR19, R20 ;  /* 0x00000000141372ca */ /* 0x000fe200000e0000 */
[----:B------:R-:W-:Y:S01]  /*72c0*/  VIADD R6, R6, 0x1 ;  /* 0x0000000106067836 */ /* 0x000fe20000000000 */
[----:B------:R-:W-:Y:S01]  /*72d0*/  ISETP.GT.AND P3, PT, R4, 0x1, PT ;  /* 0x000000010400780c */ /* 0x000fe20003f64270 */
[----:B------:R-:W-:Y:S01]  /*72e0*/  UIADD3 UR26, UR34, 0x40, URZ ;  /* 0x00000040221a7890 */ /* 0x000fe2000fffe03f */
[----:B------:R-:W-:Y:S01]  /*72f0*/  VIADD R21, R21, 0x80 ;  /* 0x0000008015157836 */ /* 0x000fe20000000000 */
[----:B------:R-:W-:Y:S01]  /*7300*/  UMOV UR14, 0x0 ;  /* 0x00000000000e7882 */ /* 0x000fe20000000000 */
[----:B------:R-:W-:Y:S01]  /*7310*/  UMOV UR15, 0x10000000 ;  /* 0x10000000000f7882 */ /* 0x000fe20000000000 */
[----:B------:R-:W-:Y:S01]  /*7320*/  UIADD3 UR32, UR8, 0x100, URZ ;  /* 0x0000010008207890 */ /* 0x000fe2000fffe03f */
[----:B------:R-:W-:Y:S01]  /*7330*/  ISETP.NE.AND P1, PT, R6, 0x4, PT ;  /* 0x000000040600780c */ /* 0x000fe20003f25270 */
[----:B------:R-:W-:-:S02]  /*7340*/  UIADD3 UR24, UR8, 0x4100, URZ ;  /* 0x0000410008187890 */ /* 0x000fc4000fffe03f */
[----:B------:R-:W-:Y:S01]  /*7350*/  UIADD3 UR16, UR8, 0x20100, URZ ;  /* 0x0002010008107890 */ /* 0x000fe2000fffe03f */
[----:B------:R-:W-:Y:S01]  /*7360*/  SEL R14, RZ, 0x1, P1 ;  /* 0x00000001ff0e7807 */ /* 0x000fe20000800000 */
[----:B------:R-:W-:Y:S01]  /*7370*/  UIADD3 UR8, UR8, 0x24100, URZ ;  /* 0x0002410008087890 */ /* 0x000fe2000fffe03f */
[----:B------:R-:W-:Y:S01]  /*7380*/  SEL R6, R6, RZ, P1 ;  /* 0x000000ff06067207 */ /* 0x000fe20000800000 */
[----:B------:R-:W-:Y:S01]  /*7390*/  UMOV UR25, UR33 ;  /* 0x0000002100197c82 */ /* 0x000fe20008000000 */
[----:B------:R-:W-:Y:S01]  /*73a0*/  UMOV UR27, UR35 ;  /* 0x00000023001b7c82 */ /* 0x000fe20008000000 */
[----:B------:R-:W-:Y:S01]  /*73b0*/  UMOV UR28, UR36 ;  /* 0x00000024001c7c82 */ /* 0x000fe20008000000 */
[----:B------:R-:W-:Y:S01]  /*73c0*/  UMOV UR17, UR33 ;  /* 0x0000002100117c82 */ /* 0x000fe20008000000 */
[----:B------:R-:W-:Y:S01]  /*73d0*/  UMOV UR18, UR34 ;  /* 0x0000002200127c82 */ /* 0x000fe20008000000 */
[----:B------:R-:W-:Y:S01]  /*73e0*/  UMOV UR20, UR36 ;  /* 0x0000002400147c82 */ /* 0x000fe20008000000 */
[----:B------:R0:W-:Y:S01]  /*73f0*/  UTMALDG.3D [UR32], [UR6], desc[UR14] ;  /* 0x00000e20060075b4 */ /* 0x0001e20008011000 */
[----:B------:R-:W-:Y:S01]  /*7400*/  UMOV UR9, UR33 ;  /* 0x0000002100097c82 */ /* 0x000fe20008000000 */
[----:B------:R-:W-:Y:S01]  /*7410*/  UMOV UR11, UR19 ;  /* 0x00000013000b7c82 */ /* 0x000fe20008000000 */
[----:B------:R-:W-:Y:S01]  /*7420*/  UMOV UR12, UR36 ;  /* 0x00000024000c7c82 */ /* 0x000fe20008000000 */
[----:B------:R-:W-:Y:S01]  /*7430*/  UMOV UR10, UR26 ;  /* 0x0000001a000a7c82 */ /* 0x000fe20008000000 */
[----:B------:R-:W-:Y:S01]  /*7440*/  LOP3.LUT R5, R5, R14, RZ, 0x3c, !PT ;  /* 0x0000000e05057212 */ /* 0x000fe200078e3cff */
[----:B------:R0:W-:Y:S01]  /*7450*/  UTMALDG.3D [UR24], [UR6], desc[UR14] ;  /* 0x00000e18060075b4 */ /* 0x0001e20008011000 */
[----:B------:R0:W-:Y:S01]  /*7460*/  UTMALDG.3D [UR16], [UR30], desc[UR14] ;  /* 0x00000e101e0075b4 */ /* 0x0001e20008011000 */
[----:B------:R0:W-:Y:S02]  /*7470*/  UTMALDG.3D [UR8], [UR30], desc[UR14] ;  /* 0x00000e081e0075b4 */ /* 0x0001e40008011000 */
[----:B0-----:R-:W-:Y:S05]  /*7480*/  @P3 BRA `(.L_x_169) ;  /* 0xfffffffc00203947 */ /* 0x001fea000383ffff */
.L_x_165:
[----:B------:R-:W-:Y:S05]  /*7490*/  BSYNC B1 ;  /* 0x0000000000017941 */ /* 0x000fea0003800000 */
.L_x_164:
[----:B------:R-:W-:Y:S01]  /*74a0*/  LOP3.LUT P3, RZ, R11, 0xff, RZ, 0xc0, !PT ;  /* 0x000000ff0bff7812 */ /* 0x000fe2000786c0ff */
[----:B------:R-:W-:Y:S01]  /*74b0*/  IMAD.IADD R3, R12, 0x1, R3 ;  /* 0x000000010c037824 */ /* 0x000fe200078e0203 */
[----:B------:R-:W-:Y:S01]  /*74c0*/  IADD3 R16, P4, R16, UR38, RZ ;  /* 0x0000002610107c10 */ /* 0x000fe2000ff9e0ff */
[----:B------:R-:W-:Y:S01]  /*74d0*/  ULDC.64 UR6, c[0x0][0x650] ;  /* 0x0001940000067ab9 */ /* 0x000fe20000000a00 */
[----:B------:R-:W-:Y:S01]  /*74e0*/  BSSY B1, `(.L_x_170) ;  /* 0x000006c000017945 */ /* 0x000fe20003800000 */
[----:B------:R-:W-:Y:S01]  /*74f0*/  IMAD.MOV.U32 R13, RZ, RZ, -0x1 ;  /* 0xffffffffff0d7424 */ /* 0x000fe200078e00ff */
[----:B------:R-:W-:Y:S01]  /*7500*/  ISETP.GT.U32.AND P1, PT, R3, 0x3, PT ;  /* 0x000000030300780c */ /* 0x000fe20003f24070 */
[----:B------:R-:W-:Y:S01]  /*7510*/  IMAD.MOV.U32 R20, RZ, RZ, -0x1 ;  /* 0xffffffffff147424 */ /* 0x000fe200078e00ff */
[----:B------:R-:W-:Y:S01]  /*7520*/  SHF.R.U32.HI R4, RZ, 0x2, R3 ;  /* 0x00000002ff047819 */ /* 0x000fe20000011603 */
[----:B------:R-:W-:Y:S01]  /*7530*/  IMAD.MOV.U32 R8, RZ, RZ, -0x1 ;  /* 0xffffffffff087424 */ /* 0x000fe200078e00ff */
[----:B------:R-:W-:-:S02]  /*7540*/  ISETP.LT.U32.AND P1, PT, R12, 0x4, P1 ;  /* 0x000000040c00780c */ /* 0x000fc40000f21070 */
[----:B------:R-:W-:Y:S01]  /*7550*/  IADD3.X R17, R17, UR41, RZ, P4, !PT ;  /* 0x0000002911117c10 */ /* 0x000fe2000a7fe4ff */
[----:B------:R-:W0:Y:S01]  /*7560*/  @P3 S2R R6, SR_CgaCtaId ;  /* 0x0000000000063919 */ /* 0x000e220000008800 */
[----:B------:R-:W-:Y:S02]  /*7570*/  @P3 MOV R5, 0x400 ;  /* 0x0000040000053802 */ /* 0x000fe40000000f00 */
[----:B------:R-:W-:Y:S02]  /*7580*/  ISETP.GE.U32.AND P4, PT, R16, UR6, PT ;  /* 0x0000000610007c0c */ /* 0x000fe4000bf86070 */
[----:B------:R-:W-:Y:S02]  /*7590*/  LOP3.LUT R4, R4, 0x1, RZ, 0xc0, !PT ;  /* 0x0000000104047812 */ /* 0x000fe400078ec0ff */
[----:B------:R-:W-:Y:S02]  /*75a0*/  LOP3.LUT R3, R3, 0x3, RZ, 0xc0, !PT ;  /* 0x0000000303037812 */ /* 0x000fe400078ec0ff */
[----:B------:R-:W-:-:S02]  /*75b0*/  PRMT R11, RZ, 0x7610, R11 ;  /* 0x00007610ff0b7816 */ /* 0x000fc4000000000b */
[----:B0-----:R-:W-:-:S04]  /*75c0*/  @P3 LEA R5, R6, R5, 0x18 ;  /* 0x0000000506053211 */ /* 0x001fc800078ec0ff */
[----:B------:R0:W-:Y:S01]  /*75d0*/  @P3 SYNCS.ARRIVE.TRANS64.A1T0 RZ, [R5+URZ+0x58], RZ ;  /* 0x000058ff05ff39a7 */ /* 0x0001e2000810003f */
[----:B------:R-:W-:-:S04]  /*75e0*/  ISETP.NE.U32.AND P3, PT, R4, 0x1, PT ;  /* 0x000000010400780c */ /* 0x000fc80003f65070 */
[----:B------:R-:W-:Y:S02]  /*75f0*/  ISETP.GT.U32.AND P3, PT, R12, 0x3, !P3 ;  /* 0x000000030c00780c */ /* 0x000fe40005f64070 */
[----:B0-----:R-:W-:Y:S02]  /*7600*/  SEL R5, RZ, 0x1, !P1 ;  /* 0x00000001ff057807 */ /* 0x001fe40004800000 */
[----:B------:R-:W-:Y:S02]  /*7610*/  ISETP.GE.U32.AND.EX P1, PT, R17, UR7, PT, P4 ;  /* 0x0000000711007c0c */ /* 0x000fe4000bf26140 */
[----:B------:R-:W-:-:S04]  /*7620*/  SEL R4, RZ, 0x1, !P3 ;  /* 0x00000001ff047807 */ /* 0x000fc80005800000 */
[----:B------:R-:W-:Y:S02]  /*7630*/  LOP3.LUT R0, R4, R0, R5, 0x96, !PT ;  /* 0x0000000004007212 */ /* 0x000fe400078e9605 */
[----:B------:R-:W-:-:S05]  /*7640*/  PRMT R4, RZ, 0x7610, R4 ;  /* 0x00007610ff047816 */ /* 0x000fca0000000004 */
[----:B------:R-:W-:Y:S05]  /*7650*/  @P1 BRA `(.L_x_171) ;  /* 0x0000000400501947 */ /* 0x000fea0003800000 */
[----:B------:R-:W-:Y:S01]  /*7660*/  ULDC.64 UR6, c[0x0][0x628] ;  /* 0x00018a0000067ab9 */ /* 0x000fe20000000a00 */
[----:B------:R-:W0:Y:S01]  /*7670*/  S2R R14, SR_CTAID.X ;  /* 0x00000000000e7919 */ /* 0x000e220000002500 */
[----:B------:R-:W-:Y:S01]  /*7680*/  ISETP.NE.U32.AND P1, PT, RZ, UR6, PT ;  /* 0x00000006ff007c0c */ /* 0x000fe2000bf25070 */
[----:B------:R-:W-:Y:S01]  /*7690*/  ULDC UR9, c[0x0][0x630] ;  /* 0x00018c0000097ab9 */ /* 0x000fe20000000800 */
[----:B------:R-:W-:Y:S01]  /*76a0*/  IMAD.MOV.U32 R4, RZ, RZ, R16 ;  /* 0x000000ffff047224 */ /* 0x000fe200078e0010 */
[----:B------:R-:W1:Y:S01]  /*76b0*/  S2R R13, SR_CTAID.Y ;  /* 0x00000000000d7919 */ /* 0x000e620000002600 */
[----:B------:R-:W-:Y:S01]  /*76c0*/  ISETP.NE.AND.EX P1, PT, RZ, UR7, PT, P1 ;  /* 0x00000007ff007c0c */ /* 0x000fe2000bf25310 */
[----:B------:R-:W-:-:S12]  /*76d0*/  IMAD.MOV.U32 R5, RZ, RZ, R17 ;  /* 0x000000ffff057224 */ /* 0x000fd800078e0011 */
[----:B------:R-:W-:Y:S05]  /*76e0*/  @!P1 BRA `(.L_x_172) ;  /* 0x0000000000289947 */ /* 0x000fea0003800000 */
[----:B------:R-:W-:Y:S02]  /*76f0*/  ULDC UR8, c[0x0][0x634] ;  /* 0x00018d0000087ab9 */ /* 0x000fe40000000800 */
[----:B------:R-:W-:-:S05]  /*7700*/  IADD3 R9, P1, R16, UR8, RZ ;  /* 0x0000000810097c10 */ /* 0x000fca000ff3e0ff */
[----:B------:R-:W-:-:S04]  /*7710*/  IMAD.X R15, RZ, RZ, R17, P1 ;  /* 0x000000ffff0f7224 */ /* 0x000fc800008e0611 */
[----:B------:R-:W-:-:S04]  /*7720*/  IMAD.WIDE.U32 R6, R15, UR6, RZ ;  /* 0x000000060f067c25 */ /* 0x000fc8000f8e00ff */
[----:B------:R-:W-:-:S04]  /*7730*/  IMAD.WIDE.U32 R6, P1, R9, UR7, R6 ;  /* 0x0000000709067c25 */ /* 0x000fc8000f820006 */
[----:B------:R-:W-:-:S04]  /*7740*/  IMAD.WIDE.U32 R8, R9, UR6, RZ ;  /* 0x0000000609087c25 */ /* 0x000fc8000f8e00ff */
[----:B------:R-:W-:Y:S01]  /*7750*/  IMAD.X R5, RZ, RZ, RZ, P1 ;  /* 0x000000ffff057224 */ /* 0x000fe200008e06ff */
[----:B------:R-:W-:Y:S01]  /*7760*/  IADD3 RZ, P1, R9, R6, RZ ;  /* 0x0000000609ff7210 */ /* 0x000fe20007f3e0ff */
[----:B------:R-:W-:-:S04]  /*7770*/  IMAD.MOV.U32 R4, RZ, RZ, R7 ;  /* 0x000000ffff047224 */ /* 0x000fc800078e0007 */
[----:B------:R-:W-:-:S08]  /*7780*/  IMAD.WIDE.U32.X R4, R15, UR7, R4, P1 ;  /* 0x000000070f047c25 */ /* 0x000fd000088e0404 */
.L_x_172:
[--C-:B------:R-:W-:Y:S01]  /*7790*/  SHF.R.U64 R8, R4, UR9, R5.reuse ;  /* 0x0000000904087c19 */ /* 0x100fe20008001205 */
[----:B------:R-:W-:Y:S01]  /*77a0*/  ULDC.64 UR6, c[0x0][0x620] ;  /* 0x0001880000067ab9 */ /* 0x000fe20000000a00 */
[----:B------:R-:W-:Y:S01]  /*77b0*/  SHF.R.U32.HI R4, RZ, UR9, R5 ;  /* 0x00000009ff047c19 */ /* 0x000fe20008011605 */
[----:B------:R-:W2:Y:S01]  /*77c0*/  LDC R25, c[0x0][0x144] ;  /* 0x00005100ff197b82 */ /* 0x000ea20000000800 */
[----:B------:R-:W-:Y:S01]  /*77d0*/  IADD3 R7, P1, RZ, -R8, RZ ;  /* 0x80000008ff077210 */ /* 0x000fe20007f3e0ff */
[----:B------:R-:W-:Y:S01]  /*77e0*/  ULDC.64 UR10, c[0x0][0x640] ;  /* 0x00019000000a7ab9 */ /* 0x000fe20000000a00 */
[----:B0-----:R-:W-:Y:S01]  /*77f0*/  I2FP.F32.U32 R9, R14 ;  /* 0x0000000e00097245 */ /* 0x001fe20000201000 */
[----:B------:R-:W-:Y:S02]  /*7800*/  ULDC UR8, c[0x0][0x608] ;  /* 0x0001820000087ab9 */ /* 0x000fe40000000800 */
[----:B------:R-:W-:Y:S01]  /*7810*/  IMAD.X R4, RZ, RZ, ~R4, P1 ;  /* 0x000000ffff047224 */ /* 0x000fe200008e0e04 */
[----:B------:R-:W-:Y:S01]  /*7820*/  ISETP.NE.U32.AND P1, PT, RZ, UR10, PT ;  /* 0x0000000aff007c0c */ /* 0x000fe2000bf25070 */
[----:B------:R-:W0:Y:S02]  /*7830*/  LDC R20, c[0x0][0x148] ;  /* 0x00005200ff147b82 */ /* 0x000e240000000800 */
[----:B------:R-:W-:Y:S01]  /*7840*/  IMAD R6, R4, UR6, RZ ;  /* 0x0000000604067c24 */ /* 0x000fe2000f8e02ff */
[----:B------:R-:W-:Y:S01]  /*7850*/  ISETP.NE.AND.EX P1, PT, RZ, UR11, PT, P1 ;  /* 0x0000000bff007c0c */ /* 0x000fe2000bf25310 */
[----:B------:R-:W-:Y:S01]  /*7860*/  IMAD.WIDE.U32 R4, R7, UR6, R16 ;  /* 0x0000000607047c25 */ /* 0x000fe2000f8e0010 */
[----:B------:R-:W-:-:S03]  /*7870*/  ULDC UR6, c[0x0][0x150] ;  /* 0x0000540000067ab9 */ /* 0x000fc60000000800 */
[----:B------:R-:W-:Y:S02]  /*7880*/  IMAD R7, R7, UR7, R6 ;  /* 0x0000000707077c24 */ /* 0x000fe4000f8e0206 */
[----:B------:R-:W-:Y:S01]  /*7890*/  FMUL R6, R9, UR6 ;  /* 0x0000000609067c20 */ /* 0x000fe20008400000 */
[----:B------:R-:W-:Y:S01]  /*78a0*/  ULDC UR6, c[0x0][0x618] ;  /* 0x0001860000067ab9 */ /* 0x000fe20000000800 */
[----:B------:R-:W-:Y:S01]  /*78b0*/  ULDC UR7, c[0x0][0x154] ;  /* 0x0000550000077ab9 */ /* 0x000fe20000000800 */
[----:B------:R-:W-:-:S03]  /*78c0*/  IMAD.IADD R5, R5, 0x1, R7 ;  /* 0x0000000105057824 */ /* 0x000fc600078e0207 */
[----:B------:R-:W3:Y:S02]  /*78d0*/  F2I.U32.TRUNC.NTZ R6, R6 ;  /* 0x0000000600067305 */ /* 0x000ee4000020f000 */
[----:B------:R-:W-:Y:S02]  /*78e0*/  SHF.R.U64 R9, R4, UR6, R5 ;  /* 0x0000000604097c19 */ /* 0x000fe40008001205 */
[----:B-1----:R-:W-:-:S05]  /*78f0*/  I2FP.F32.U32 R4, R13 ;  /* 0x0000000d00047245 */ /* 0x002fca0000201000 */
[----:B------:R-:W-:Y:S01]  /*7900*/  FMUL R22, R4, UR7 ;  /* 0x0000000704167c20 */ /* 0x000fe20008400000 */
[----:B------:R-:W-:Y:S01]  /*7910*/  SHF.R.U32.HI R4, RZ, UR6, R5 ;  /* 0x00000006ff047c19 */ /* 0x000fe20008011605 */
[----:B------:R-:W-:-:S03]  /*7920*/  ULDC UR6, c[0x0][0x658] ;  /* 0x0001960000067ab9 */ /* 0x000fc60000000800 */
[--C-:B------:R-:W-:Y:S01]  /*7930*/  SHF.R.U64 R21, R9, UR8, R4.reuse ;  /* 0x0000000809157c19 */ /* 0x100fe20008001204 */
[----:B------:R-:W1:Y:S01]  /*7940*/  F2I.U32.TRUNC.NTZ R22, R22 ;  /* 0x0000001600167305 */ /* 0x000e62000020f000 */
[----:B------:R-:W-:Y:S01]  /*7950*/  SHF.R.U32.HI R4, RZ, UR8, R4 ;  /* 0x00000008ff047c19 */ /* 0x000fe20008011604 */
[----:B---3--:R-:W-:-:S03]  /*7960*/  IMAD.MOV R6, RZ, RZ, -R6 ;  /* 0x000000ffff067224 */ /* 0x008fc600078e0a06 */
[----:B------:R-:W-:Y:S01]  /*7970*/  SHF.R.U64 R15, R21, UR6, R4 ;  /* 0x00000006150f7c19 */ /* 0x000fe20008001204 */
[----:B--2---:R-:W-:Y:S01]  /*7980*/  IMAD R14, R25, R6, R14 ;  /* 0x00000006190e7224 */ /* 0x004fe200078e020e */
[----:B------:R-:W-:-:S03]  /*7990*/  SHF.R.U32.HI R23, RZ, UR6, R4 ;  /* 0x00000006ff177c19 */ /* 0x000fc60008011604 */
[----:B------:R-:W-:Y:S02]  /*79a0*/  IMAD.MOV.U32 R4, RZ, RZ, R15 ;  /* 0x000000ffff047224 */ /* 0x000fe400078e000f */
[----:B------:R-:W-:Y:S01]  /*79b0*/  IMAD.MOV.U32 R5, RZ, RZ, R23 ;  /* 0x000000ffff057224 */ /* 0x000fe200078e0017 */
[----:B-1----:R-:W-:Y:S06]  /*79c0*/  @!P1 BRA `(.L_x_173) ;  /* 0x0000000000289947 */ /* 0x002fec0003800000 */
[----:B------:R-:W-:Y:S02]  /*79d0*/  ULDC UR6, c[0x0][0x64c] ;  /* 0x0001930000067ab9 */ /* 0x000fe40000000800 */
[----:B------:R-:W-:-:S05]  /*79e0*/  IADD3 R5, P1, R15, UR6, RZ ;  /* 0x000000060f057c10 */ /* 0x000fca000ff3e0ff */
[----:B------:R-:W-:-:S04]  /*79f0*/  IMAD.X R23, RZ, RZ, R23, P1 ;  /* 0x000000ffff177224 */ /* 0x000fc800008e0617 */
[----:B------:R-:W-:-:S04]  /*7a00*/  IMAD.WIDE.U32 R6, R23, UR10, RZ ;  /* 0x0000000a17067c25 */ /* 0x000fc8000f8e00ff */
[----:B------:R-:W-:-:S04]  /*7a10*/  IMAD.WIDE.U32 R6, P1, R5, UR11, R6 ;  /* 0x0000000b05067c25 */ /* 0x000fc8000f820006 */
[----:B------:R-:W-:-:S04]  /*7a20*/  IMAD.WIDE.U32 R4, R5, UR10, RZ ;  /* 0x0000000a05047c25 */ /* 0x000fc8000f8e00ff */
[----:B------:R-:W-:Y:S01]  /*7a30*/  IMAD.MOV.U32 R4, RZ, RZ, R7 ;  /* 0x000000ffff047224 */ /* 0x000fe200078e0007 */
[----:B------:R-:W-:Y:S01]  /*7a40*/  IADD3 RZ, P3, R5, R6, RZ ;  /* 0x0000000605ff7210 */ /* 0x000fe20007f7e0ff */
[----:B------:R-:W-:-:S04]  /*7a50*/  IMAD.X R5, RZ, RZ, RZ, P1 ;  /* 0x000000ffff057224 */ /* 0x000fc800008e06ff */
[----:B------:R-:W-:-:S08]  /*7a60*/  IMAD.WIDE.U32.X R4, R23, UR11, R4, P3 ;  /* 0x0000000b17047c25 */ /* 0x000fd000098e0404 */
.L_x_173:
[----:B------:R-:W-:Y:S01]  /*7a70*/  ISETP.NE.AND P1, PT, R2, 0x1, PT ;  /* 0x000000010200780c */ /* 0x000fe20003f25270 */
[----:B------:R-:W-:Y:S01]  /*7a80*/  ULDC UR6, c[0x0][0x648] ;  /* 0x0001920000067ab9 */ /* 0x000fe20000000800 */
[----:B------:R-:W-:Y:S01]  /*7a90*/  LOP3.LUT R21, R21, UR5, RZ, 0xc0, !PT ;  /* 0x0000000515157c12 */ /* 0x000fe2000f8ec0ff */
[----:B------:R-:W-:Y:S01]  /*7aa0*/  IMAD.MOV R22, RZ, RZ, -R22 ;  /* 0x000000ffff167224 */ /* 0x000fe200078e0a16 */
[----:B------:R-:W-:Y:S01]  /*7ab0*/  SHF.R.U64 R4, R4, UR6, R5 ;  /* 0x0000000604047c19 */ /* 0x000fe20008001205 */
[----:B------:R-:W-:Y:S01]  /*7ac0*/  ULDC UR6, c[0x0][0x638] ;  /* 0x00018e0000067ab9 */ /* 0x000fe20000000800 */
[----:B------:R-:W-:Y:S01]  /*7ad0*/  ULDC UR7, c[0x0][0x610] ;  /* 0x0001840000077ab9 */ /* 0x000fe20000000800 */
[----:B------:R-:W-:Y:S02]  /*7ae0*/  IMAD.MOV.U32 R5, RZ, RZ, 0x1 ;  /* 0x00000001ff057424 */ /* 0x000fe400078e00ff */
[----:B------:R-:W-:Y:S02]  /*7af0*/  IMAD.MOV R6, RZ, RZ, -R4 ;  /* 0x000000ffff067224 */ /* 0x000fe400078e0a04 */
[----:B------:R-:W-:Y:S01]  /*7b00*/  IMAD R21, R4, UR13, R21 ;  /* 0x0000000d04157c24 */ /* 0x000fe2000f8e0215 */
[----:B------:R-:W-:Y:S01]  /*7b10*/  LOP3.LUT R4, R9, UR4, RZ, 0xc0, !PT ;  /* 0x0000000409047c12 */ /* 0x000fe2000f8ec0ff */
[----:B0-----:R-:W-:-:S02]  /*7b20*/  @P1 IMAD R14, R20, R22, R13 ;  /* 0x00000016140e1224 */ /* 0x001fc400078e020d */
[----:B------:R-:W-:Y:S01]  /*7b30*/  IMAD R15, R6, UR6, R15 ;  /* 0x00000006060f7c24 */ /* 0x000fe2000f8e020f */
[----:B------:R-:W-:Y:S01]  /*7b40*/  ULDC UR6, c[0x0][0x600] ;  /* 0x0001800000067ab9 */ /* 0x000fe20000000800 */
[----:B------:R-:W-:Y:S02]  /*7b50*/  IMAD R14, R21, UR7, R14 ;  /* 0x00000007150e7c24 */ /* 0x000fe4000f8e020e */
[--C-:B------:R-:W-:Y:S01]  /*7b60*/  IMAD R15, R15, UR6, R4.reuse ;  /* 0x000000060f0f7c24 */ /* 0x100fe2000f8e0204 */
[----:B------:R-:W-:-:S04]  /*7b70*/  PRMT R4, R5, 0x7610, R4 ;  /* 0x0000761005047816 */ /* 0x000fc80000000004 */
[----:B------:R-:W-:Y:S02]  /*7b80*/  SEL R20, R15, R14, !P1 ;  /* 0x0000000e0f147207 */ /* 0x000fe40004800000 */
[----:B------:R-:W-:-:S07]  /*7b90*/  SEL R13, R14, R15, !P1 ;  /* 0x0000000f0e0d7207 */ /* 0x000fce0004800000 */
.L_x_171:
[----:B------:R-:W-:Y:S05]  /*7ba0*/  BSYNC B1 ;  /* 0x0000000000017941 */ /* 0x000fea0003800000 */
.L_x_170:
[----:B------:R-:W-:-:S13]  /*7bb0*/  LOP3.LUT P1, RZ, R4, 0xff, RZ, 0xc0, !PT ;  /* 0x000000ff04ff7812 */ /* 0x000fda000782c0ff */
[----:B------:R-:W-:Y:S05]  /*7bc0*/  @P1 BRA `(.L_x_174) ;  /* 0xfffffff4001c1947 */ /* 0x000fea000383ffff */
[----:B------:R-:W-:Y:S05]  /*7bd0*/  BSYNC B0 ;  /* 0x0000000000007941 */ /* 0x000fea0003800000 */
.L_x_162:
[----:B------:R-:W-:-:S03]  /*7be0*/  UMOV UR6, 0xffffffff ;  /* 0xffffffff00067882 */ /* 0x000fc60000000000 */
[----:B------:R-:W-:Y:S05]  /*7bf0*/  BRA.DIV UR6, `(.L_x_175) ;  /* 0x0000000606187947 */ /* 0x000fea000b800000 */
[----:B------:R-:W-:-:S13]  /*7c00*/  ELECT P6, URZ, PT ;  /* 0x00000000003f782f */ /* 0x000fda00038c0000 */
.L_x_189:
[----:B------:R-:W-:Y:S04]  /*7c10*/  BSSY B0, `(.L_x_176) ;  /* 0x000002b000007945 */ /* 0x000fe80003800000 */
[----:B------:R-:W-:Y:S05]  /*7c20*/  @!P6 BRA `(.L_x_177) ;  /* 0x0000000000a4e947 */ /* 0x000fea0003800000 */
[----:B------:R-:W-:-:S04]  /*7c30*/  LOP3.LUT R18, R18, 0x2, RZ, 0xfc, !PT ;  /* 0x0000000212127812 */ /* 0x000fc800078efcff */
[----:B------:R-:W-:-:S13]  /*7c40*/  ISETP.NE.AND P0, PT, R18, 0x3, PT ;  /* 0x000000031200780c */ /* 0x000fda0003f05270 */
[----:B------:R-:W-:Y:S05]  /*7c50*/  @!P0 BRA `(.L_x_178) ;  /* 0x0000000000048947 */ /* 0x000fea0003800000 */
[----:B------:R-:W-:Y:S01]  /*7c60*/  BPT.TRAP 0x1 ;  /* 0x000000040000795c */ /* 0x000fe20000300000 */
.L_x_178:
[----:B------:R-:W0:Y:S01]  /*7c70*/  S2R R5, SR_CgaCtaId ;  /* 0x0000000000057919 */ /* 0x000e220000008800 */
[----:B------:R-:W-:Y:S02]  /*7c80*/  MOV R2, 0x400 ;  /* 0x0000040000027802 */ /* 0x000fe40000000f00 */
[----:B------:R-:W-:Y:S02]  /*7c90*/  SHF.L.U32 R4, R0, 0x1f, RZ ;  /* 0x0000001f00047819 */ /* 0x000fe400000006ff */
[----:B0-----:R-:W-:-:S05]  /*7ca0*/  LEA R2, R5, R2, 0x18 ;  /* 0x0000000205027211 */ /* 0x001fca00078ec0ff */
[----:B------:R-:W-:-:S04]  /*7cb0*/  VIADD R2, R2, 0x20 ;  /* 0x0000002002027836 */ /* 0x000fc80000000000 */
[C---:B------:R-:W-:Y:S02]  /*7cc0*/  IMAD R7, R3.reuse, 0x8, R2 ;  /* 0x0000000803077824 */ /* 0x040fe400078e0202 */
[----:B------:R-:W-:Y:S02]  /*7cd0*/  VIADD R3, R3, 0x1 ;  /* 0x0000000103037836 */ /* 0x000fe40000000000 */
[----:B------:R-:W0:Y:S03]  /*7ce0*/  SYNCS.PHASECHK.TRANS64.TRYWAIT P0, [R7+URZ], R4 ;  /* 0x00000004070075a7 */ /* 0x000e26000800017f */
[----:B------:R-:W-:-:S04]  /*7cf0*/  ISETP.NE.AND P1, PT, R3, 0x4, PT ;  /* 0x000000040300780c */ /* 0x000fc80003f25270 */
[----:B------:R-:W-:Y:S02]  /*7d00*/  SEL R5, RZ, 0x1, P1 ;  /* 0x00000001ff057807 */ /* 0x000fe40000800000 */
[----:B------:R-:W-:Y:S02]  /*7d10*/  SEL R3, R3, RZ, P1 ;  /* 0x000000ff03037207 */ /* 0x000fe40000800000 */
[----:B------:R-:W-:-:S03]  /*7d20*/  LOP3.LUT R6, R0, R5, RZ, 0x3c, !PT ;  /* 0x0000000500067212 */ /* 0x000fc600078e3cff */
[----:B------:R-:W-:Y:S01]  /*7d30*/  IMAD R8, R3, 0x8, R2 ;  /* 0x0000000803087824 */ /* 0x000fe200078e0202 */
[----:B------:R-:W-:Y:S01]  /*7d40*/  SHF.L.U32 R5, R6, 0x1f, RZ ;  /* 0x0000001f06057819 */ /* 0x000fe200000006ff */
[----:B0-----:R-:W-:Y:S06]  /*7d50*/  @!P0 BRA `(.L_x_179) ;  /* 0x0000000000e08947 */ /* 0x001fec0003800000 */
.L_x_190:
[----:B------:R-:W1:Y:S01]  /*7d60*/  SYNCS.PHASECHK.TRANS64.TRYWAIT P0, [R8+URZ], R5 ;  /* 0x00000005080075a7 */ /* 0x000e62000800017f */
[----:B------:R-:W-:-:S05]  /*7d70*/  VIADD R0, R3, 0x1 ;  /* 0x0000000103007836 */ /* 0x000fca0000000000 */
[----:B------:R-:W-:-:S04]  /*7d80*/  ISETP.NE.AND P1, PT, R0, 0x4, PT ;  /* 0x000000040000780c */ /* 0x000fc80003f25270 */
[----:B------:R-:W-:Y:S02]  /*7d90*/  SEL R3, RZ, 0x1, P1 ;  /* 0x00000001ff037807 */ /* 0x000fe40000800000 */
[----:B0-----:R-:W-:Y:S02]  /*7da0*/  SEL R7, R0, RZ, P1 ;  /* 0x000000ff00077207 */ /* 0x001fe40000800000 */
[----:B------:R-:W-:-:S03]  /*7db0*/  LOP3.LUT R9, R6, R3, RZ, 0x3c, !PT ;  /* 0x0000000306097212 */ /* 0x000fc600078e3cff */
[----:B------:R-:W-:Y:S01]  /*7dc0*/  IMAD R11, R7, 0x8, R2 ;  /* 0x00000008070b7824 */ /* 0x000fe200078e0202 */
[----:B------:R-:W-:Y:S01]  /*7dd0*/  SHF.L.U32 R6, R9, 0x1f, RZ ;  /* 0x0000001f09067819 */ /* 0x000fe200000006ff */
[----:B-1----:R-:W-:Y:S06]  /*7de0*/  @!P0 BRA `(.L_x_180) ;  /* 0x0000000000d08947 */ /* 0x002fec0003800000 */
.L_x_191:
[----:B------:R-:W1:Y:S01]  /*7df0*/  SYNCS.PHASECHK.TRANS64.TRYWAIT P0, [R11+URZ], R6 ;  /* 0x000000060b0075a7 */ /* 0x000e62000800017f */
[----:B------:R-:W-:-:S05]  /*7e00*/  VIADD R0, R7, 0x1 ;  /* 0x0000000107007836 */ /* 0x000fca0000000000 */
[----:B------:R-:W-:-:S04]  /*7e10*/  ISETP.NE.AND P1, PT, R0, 0x4, PT ;  /* 0x000000040000780c */ /* 0x000fc80003f25270 */
[----:B------:R-:W-:Y:S02]  /*7e20*/  SEL R4, RZ, 0x1, P1 ;  /* 0x00000001ff047807 */ /* 0x000fe40000800000 */
[----:B------:R-:W-:Y:S02]  /*7e30*/  SEL R3, R0, RZ, P1 ;  /* 0x000000ff00037207 */ /* 0x000fe40000800000 */
[----:B------:R-:W-:Y:S01]  /*7e40*/  LOP3.LUT R0, R9, R4, RZ, 0x3c, !PT ;  /* 0x0000000409007212 */ /* 0x000fe200078e3cff */
[----:B-1----:R-:W-:Y:S06]  /*7e50*/  @!P0 BRA `(.L_x_181) ;  /* 0x0000000000c88947 */ /* 0x002fec0003800000 */
.L_x_192:
[----:B------:R-:W-:Y:S01]  /*7e60*/  IMAD R3, R3, 0x8, R2 ;  /* 0x0000000803037824 */ /* 0x000fe200078e0202 */
[----:B------:R-:W-:-:S07]  /*7e70*/  SHF.L.U32 R0, R0, 0x1f, RZ ;  /* 0x0000001f00007819 */ /* 0x000fce00000006ff */
.L_x_182:
[----:B--2---:R2:W3:Y:S02]  /*7e80*/  SYNCS.PHASECHK.TRANS64.TRYWAIT P0, [R3+URZ], R0 ;  /* 0x00000000030075a7 */ /* 0x0044e4000800017f */
[----:B---3--:R-:W-:Y:S05]  /*7e90*/  @!P0 NANOSLEEP.SYNCS 0x989680 ;  /* 0x009896800000895d */ /* 0x008fea0003900000 */
[----:B------:R-:W3:Y:S02]  /*7ea0*/  @!P0 SYNCS.PHASECHK.TRANS64 P0, [R3+URZ], R0 ;  /* 0x00000000030085a7 */ /* 0x000ee4000800007f */
[----:B---3--:R-:W-:Y:S05]  /*7eb0*/  @!P0 BRA `(.L_x_182) ;  /* 0xfffffffc00f08947 */ /* 0x008fea000383ffff */
.L_x_177:
[----:B------:R-:W-:Y:S05]  /*7ec0*/  BSYNC B0 ;  /* 0x0000000000007941 */ /* 0x000fea0003800000 */
.L_x_176:
[----:B------:R-:W-:Y:S05]  /*7ed0*/  EXIT ;  /* 0x000000000000794d */ /* 0x000fea0003800000 */
.L_x_17:
[----:B-1----:R1:W2:Y:S02]  /*7ee0*/  SYNCS.PHASECHK.TRANS64.TRYWAIT P1, [R3+URZ], R0 ;  /* 0x00000000030075a7 */ /* 0x0022a4000802017f */
[----:B--2---:R-:W-:Y:S05]  /*7ef0*/  @!P1 NANOSLEEP.SYNCS 0x989680 ;  /* 0x009896800000995d */ /* 0x004fea0003900000 */
[----:B------:R-:W2:Y:S02]  /*7f00*/  @!P1 SYNCS.PHASECHK.TRANS64 P1, [R3+URZ], R0 ;  /* 0x00000000030095a7 */ /* 0x000ea4000802007f */
[----:B--2---:R-:W-:Y:S05]  /*7f10*/  @!P1 BRA `(.L_x_17) ;  /* 0xfffffffc00f09947 */ /* 0x004fea000383ffff */
[----:B------:R-:W-:Y:S05]  /*7f20*/  BRA `(.L_x_16) ;  /* 0xffffff9400607947 */ /* 0x000fea000383ffff */
.L_x_22:
[----:B-1----:R-:W-:-:S04]  /*7f30*/  IMAD.U32 R4, RZ, RZ, UR8 ;  /* 0x00000008ff047e24 */ /* 0x002fc8000f8e00ff */
[----:B------:R1:W2:Y:S03]  /*7f40*/  SYNCS.PHASECHK.TRANS64.TRYWAIT P1, [R4+URZ], R3 ;  /* 0x00000003040075a7 */ /* 0x0002a6000802017f */
[----:B--2---:R-:W-:Y:S05]  /*7f50*/  @!P1 NANOSLEEP.SYNCS 0x989680 ;  /* 0x009896800000995d */ /* 0x004fea0003900000 */
[----:B------:R-:W2:Y:S02]  /*7f60*/  @!P1 SYNCS.PHASECHK.TRANS64 P1, [R4+URZ], R3 ;  /* 0x00000003040095a7 */ /* 0x000ea4000802007f */
[----:B--2---:R-:W-:Y:S05]  /*7f70*/  @!P1 BRA `(.L_x_22) ;  /* 0xfffffffc00ec9947 */ /* 0x004fea000383ffff */
[----:B------:R-:W-:Y:S05]  /*7f80*/  BRA `(.L_x_21) ;  /* 0xffffff98009c7947 */ /* 0x000fea000383ffff */
.L_x_163:
[----:B------:R-:W-:Y:S01]  /*7f90*/  BSSY B1, `(.L_x_183) ;  /* 0x0000006000017945 */ /* 0x000fe20003800000 */
[----:B------:R-:W-:-:S07]  /*7fa0*/  IMAD.MOV.U32 R15, RZ, RZ, -0x1 ;  /* 0xffffffffff0f7424 */ /* 0x000fce00078e00ff */
[----:B------:R-:W-:Y:S05]  /*7fb0*/  WARPSYNC.COLLECTIVE R15, `(.L_x_184) ;  /* 0x000000000f0c7348 */ /* 0x000fea0003c00000 */
[----:B------:R-:W-:Y:S02]  /*7fc0*/  ELECT P6, UR62, PT ;  /* 0x00000000003e782f */ /* 0x000fe400038c0000 */
[----:B------:R-:W-:Y:S01]  /*7fd0*/  MOV R14, UR62 ;  /* 0x0000003e000e7c02 */ /* 0x000fe20008000f00 */
[----:B------:R-:W-:Y:S10]  /*7fe0*/  ENDCOLLECTIVE ;  /* 0x000000000000791b */ /* 0x000ff40003800000 */
.L_x_184:
[----:B------:R-:W-:Y:S05]  /*7ff0*/  BSYNC B1 ;  /* 0x0000000000017941 */ /* 0x000fea0003800000 */
.L_x_183:
[----:B------:R-:W-:Y:S05]  /*8000*/  BRA `(.L_x_185) ;  /* 0xfffffff000187947 */ /* 0x000fea000383ffff */
.L_x_166:
[----:B0-----:R0:W1:Y:S02]  /*8010*/  SYNCS.PHASECHK.TRANS64.TRYWAIT P1, [R14+URZ+0x20], R7 ;  /* 0x000020070e0075a7 */ /* 0x001064000802017f */
[----:B-1----:R-:W-:Y:S05]  /*8020*/  @!P1 NANOSLEEP.SYNCS 0x989680 ;  /* 0x009896800000995d */ /* 0x002fea0003900000 */
[----:B------:R-:W1:Y:S02]  /*8030*/  @!P1 SYNCS.PHASECHK.TRANS64 P1, [R14+URZ+0x20], R7 ;  /* 0x000020070e0095a7 */ /* 0x000e64000802007f */
[----:B-1----:R-:W-:Y:S05]  /*8040*/  @!P1 BRA `(.L_x_166) ;  /* 0xfffffffc00f09947 */ /* 0x002fea000383ffff */
[----:B------:R-:W-:Y:S05]  /*8050*/  BRA `(.L_x_186) ;  /* 0xfffffff0004c7947 */ /* 0x000fea000383ffff */
.L_x_175:
[----:B------:R-:W-:Y:S01]  /*8060*/  BSSY B0, `(.L_x_187) ;  /* 0x0000006000007945 */ /* 0x000fe20003800000 */
[----:B------:R-:W-:-:S07]  /*8070*/  IMAD.MOV.U32 R15, RZ, RZ, -0x1 ;  /* 0xffffffffff0f7424 */ /* 0x000fce00078e00ff */
[----:B------:R-:W-:Y:S05]  /*8080*/  WARPSYNC.COLLECTIVE R15, `(.L_x_188) ;  /* 0x000000000f0c7348 */ /* 0x000fea0003c00000 */
[----:B------:R-:W-:Y:S02]  /*8090*/  ELECT P6, UR62, PT ;  /* 0x00000000003e782f */ /* 0x000fe400038c0000 */
[----:B------:R-:W-:Y:S01]  /*80a0*/  MOV R14, UR62 ;  /* 0x0000003e000e7c02 */ /* 0x000fe20008000f00 */
[----:B------:R-:W-:Y:S10]  /*80b0*/  ENDCOLLECTIVE ;  /* 0x000000000000791b */ /* 0x000ff40003800000 */
.L_x_188:
[----:B------:R-:W-:Y:S05]  /*80c0*/  BSYNC B0 ;  /* 0x0000000000007941 */ /* 0x000fea0003800000 */
.L_x_187:
[----:B------:R-:W-:Y:S05]  /*80d0*/  BRA `(.L_x_189) ;  /* 0xfffffff800cc7947 */ /* 0x000fea000383ffff */
.L_x_179:
[----:B0-----:R0:W1:Y:S02]  /*80e0*/  SYNCS.PHASECHK.TRANS64.TRYWAIT P0, [R7+URZ], R4 ;  /* 0x00000004070075a7 */ /* 0x001064000800017f */
[----:B-1----:R-:W-:Y:S05]  /*80f0*/  @!P0 NANOSLEEP.SYNCS 0x989680 ;  /* 0x009896800000895d */ /* 0x002fea0003900000 */
[----:B------:R-:W1:Y:S02]  /*8100*/  @!P0 SYNCS.PHASECHK.TRANS64 P0, [R7+URZ], R4 ;  /* 0x00000004070085a7 */ /* 0x000e64000800007f */
[----:B-1----:R-:W-:Y:S05]  /*8110*/  @!P0 BRA `(.L_x_179) ;  /* 0xfffffffc00f08947 */ /* 0x002fea000383ffff */
[----:B------:R-:W-:Y:S05]  /*8120*/  BRA `(.L_x_190) ;  /* 0xfffffffc000c7947 */ /* 0x000fea000383ffff */
.L_x_180:
[----:B0-----:R0:W1:Y:S02]  /*8130*/  SYNCS.PHASECHK.TRANS64.TRYWAIT P0, [R8+URZ], R5 ;  /* 0x00000005080075a7 */ /* 0x001064000800017f */
[----:B-1----:R-:W-:Y:S05]  /*8140*/  @!P0 NANOSLEEP.SYNCS 0x989680 ;  /* 0x009896800000895d */ /* 0x002fea0003900000 */
[----:B------:R-:W1:Y:S02]  /*8150*/  @!P0 SYNCS.PHASECHK.TRANS64 P0, [R8+URZ], R5 ;  /* 0x00000005080085a7 */ /* 0x000e64000800007f */
[----:B-1----:R-:W-:Y:S05]  /*8160*/  @!P0 BRA `(.L_x_180) ;  /* 0xfffffffc00f08947 */ /* 0x002fea000383ffff */
[----:B------:R-:W-:Y:S05]  /*8170*/  BRA `(.L_x_191) ;  /* 0xfffffffc001c7947 */ /* 0x000fea000383ffff */
.L_x_181:
[----:B-1----:R1:W2:Y:S02]  /*8180*/  SYNCS.PHASECHK.TRANS64.TRYWAIT P0, [R11+URZ], R6 ;  /* 0x000000060b0075a7 */ /* 0x0022a4000800017f */
[----:B--2---:R-:W-:Y:S05]  /*8190*/  @!P0 NANOSLEEP.SYNCS 0x989680 ;  /* 0x009896800000895d */ /* 0x004fea0003900000 */
[----:B------:R-:W2:Y:S02]  /*81a0*/  @!P0 SYNCS.PHASECHK.TRANS64 P0, [R11+URZ], R6 ;  /* 0x000000060b0085a7 */ /* 0x000ea4000800007f */
[----:B--2---:R-:W-:Y:S05]  /*81b0*/  @!P0 BRA `(.L_x_181) ;  /* 0xfffffffc00f08947 */ /* 0x004fea000383ffff */
[----:B------:R-:W-:Y:S05]  /*81c0*/  BRA `(.L_x_192) ;  /* 0xfffffffc00247947 */ /* 0x000fea000383ffff */
.L_x_193:
[----:B------:R-:W-:-:S00]  /*81d0*/  BRA `(.L_x_193) ;  /* 0xfffffffc00fc7947 */ /* 0x000fc0000383ffff */
[----:B------:R-:W-:-:S00]  /*81e0*/  NOP ;  /* 0x0000000000007918 */ /* 0x000fc00000000000 */
        /* <DEDUP_REMOVED lines=9> */
.L_x_194:


//--------------------- .nv.global.init           --------------------------
	.section	.nv.global.init,"aw",@progbits
.nv.global.init:
	.type		$str$22,@object
	.size		$str$22,($str$23 - $str$22)
$str$22:
        /*0000*/ 	.byte	0x6b, 0x5f, 0x74, 0x69, 0x6c, 0x65, 0x5f, 0x63, 0x6f, 0x75, 0x6e, 0x74, 0x20, 0x3e, 0x3d, 0x20
        /*0010*/ 	.byte	0x31, 0x00
	.type		$str$23,@object
	.size		$str$23,(__unnamed_1 - $str$23)
$str$23:
        /*0012*/ 	.byte	0x2f, 0x74, 0x6d, 0x70, 0x2f, 0x63, 0x75, 0x74, 0x6c, 0x61, 0x73, 0x73, 0x5f, 0x73, 0x77, 0x65
        /*0022*/ 	.byte	0x65, 0x70, 0x5f, 0x73, 0x72, 0x63, 0x2f, 0x69, 0x6e, 0x63, 0x6c, 0x75, 0x64, 0x65, 0x2f, 0x63
        /*0032*/ 	.byte	0x75, 0x74, 0x6c, 0x61, 0x73, 0x73, 0x2f, 0x67, 0x65, 0x6d, 0x6d, 0x2f, 0x63, 0x6f, 0x6c, 0x6c
        /*0042*/ 	.byte	0x65, 0x63, 0x74, 0x69, 0x76, 0x65, 0x2f, 0x73, 0x6d, 0x39, 0x30, 0x5f, 0x6d, 0x6d, 0x61, 0x5f
        /*0052*/ 	.byte	0x74, 0x6d, 0x61, 0x5f, 0x67, 0x6d, 0x6d, 0x61, 0x5f, 0x73, 0x73, 0x5f, 0x77, 0x61, 0x72, 0x70
        /*0062*/ 	.byte	0x73, 0x70, 0x65, 0x63, 0x69, 0x61, 0x6c, 0x69, 0x7a, 0x65, 0x64, 0x2e, 0x68, 0x70, 0x70, 0x00
	.type		__unnamed_1,@object
	.size		__unnamed_1,(.L_0 - __unnamed_1)
__unnamed_1:
        /*0072*/ 	.byte	0x76, 0x6f, 0x69, 0x64, 0x20, 0x63, 0x75, 0x74, 0x6c, 0x61, 0x73, 0x73, 0x3a, 0x3a, 0x67, 0x65
        /* <DEDUP_REMOVED lines=180> */
        /*0bc2*/ 	.byte	0x74, 0x69, 0x74, 0x79, 0x5d, 0x00
.L_0:


//--------------------- .nv.shared._ZN7cutlass13device_kernelINS_4gemm6kernel13GemmUniversalIN4cute5tupleIJiiiiEEENS1_10collective13CollectiveMmaINS1_34MainloopSm90TmaGmmaWarpSpecializedILi4ENS5_IJNS4_1CILi1EEESB_SB_EEENS1_35KernelTmaWarpSpecializedCooperativeEEENS5_IJNSA_ILi128EEESF_SF_EEENS_10bfloat16_tENS5_IJlSB_lEEESH_SI_NS4_8TiledMMAINS4_8MMA_AtomIJNS4_4SM904GMMA28MMA_64x128x16_F32BF16BF16_SSILNSM_5MajorE0ELSO_0ELNSM_7ScaleInE1ELSP_1EEEEEENS4_6LayoutINS5_IJNSA_ILi2EEESB_SB_EEENS5_IJSB_NSA_ILi0EEESV_EEEEENS5_IJNS4_10UnderscoreESY_SY_EEEEENS4_13SM90_TMA_LOADENS4_14ComposedLayoutINS4_7SwizzleILi3ELi4ELi3EEENS4_18smem_ptr_flag_bitsILi16EEENSS_INS5_IJNSA_ILi8EEENSA_ILi64EEEEEENS5_IJS18_SB_EEEEEEEvNS4_8identityES11_S1C_vS1D_EENS_8epilogue10collective6detail29Sm90TmaWarpSpecializedAdapterINS1G_15DefaultEpilogueISH_SI_SI_NS1F_6thread17LinearCombinationISH_Li1EffLNS1K_9ScaleType4KindE0ELNS_15FloatRoundStyleE2ESH_EENS1_15EpilogueDefaultEEEEEvvEEEEvNT_6ParamsE --------------------------
	.section	.nv.shared._ZN7cutlass13device_kernelINS_4gemm6kernel13GemmUniversalIN4cute5tupleIJiiiiEEENS1_10collective13CollectiveMmaINS1_34MainloopSm90TmaGmmaWarpSpecializedILi4ENS5_IJNS4_1CILi1EEESB_SB_EEENS1_35KernelTmaWarpSpecializedCooperativeEEENS5_IJNSA_ILi128EEESF_SF_EEENS_10bfloat16_tENS5_IJlSB_lEEESH_SI_NS4_8TiledMMAINS4_8MMA_AtomIJNS4_4SM904GMMA28MMA_64x128x16_F32BF16BF16_SSILNSM_5MajorE0ELSO_0ELNSM_7ScaleInE1ELSP_1EEEEEENS4_6LayoutINS5_IJNSA_ILi2EEESB_SB_EEENS5_IJSB_NSA_ILi0EEESV_EEEEENS5_IJNS4_10UnderscoreESY_SY_EEEEENS4_13SM90_TMA_LOADENS4_14ComposedLayoutINS4_7SwizzleILi3ELi4ELi3EEENS4_18smem_ptr_flag_bitsILi16EEENSS_INS5_IJNSA_ILi8EEENSA_ILi64EEEEEENS5_IJS18_SB_EEEEEEEvNS4_8identityES11_S1C_vS1D_EENS_8epilogue10collective6detail29Sm90TmaWarpSpecializedAdapterINS1G_15DefaultEpilogueISH_SI_SI_NS1F_6thread17LinearCombinationISH_Li1EffLNS1K_9ScaleType4KindE0ELNS_15FloatRoundStyleE2ESH_EENS1_15EpilogueDefaultEEEEEvvEEEEvNT_6ParamsE,"aw",@nobits
	.sectionflags	@""
	.align	16
	.zero		1024


//--------------------- .nv.shared.reserved.0     --------------------------
	.section	.nv.shared.reserved.0,"aw",@nobits
	.weak		__nv_reservedSMEM_offset_0_alias
	.size		__nv_reservedSMEM_offset_0_alias, 0, 0
	.other		__nv_reservedSMEM_offset_0_alias,@"STO_CUDA_RESERVED_SHARED STV_DEFAULT"
__nv_reservedSMEM_offset_0_alias:
	.zero		0


//--------------------- .nv.global                --------------------------
	.section	.nv.global,"aw",@nobits
.nv.global:
	.type		_ZN40_INTERNAL_a7949d38_4_k_cu_41e3a30d_235814cute1_E,@object
	.size		_ZN40_INTERNAL_a7949d38_4_k_cu_41e3a30d_235814cute1_E,(_ZN40_INTERNAL_a7949d38_4_k_cu_41e3a30d_235814cuda3std3__45__cpo6cbeginE - _ZN40_INTERNAL_a7949d38_4_k_cu_41e3a30d_235814cute1_E)
_ZN40_INTERNAL_a7949d38_4_k_cu_41e3a30d_235814cute1_E:
	.zero		1
	.type		_ZN40_INTERNAL_a7949d38_4_k_cu_41e3a30d_235814cuda3std3__45__cpo6cbeginE,@object
	.size		_ZN40_INTERNAL_a7949d38_4_k_cu_41e3a30d_235814cuda3std3__45__cpo6cbeginE,(_ZN40_INTERNAL_a7949d38_4_k_cu_41e3a30d_235814cuda3std3__48in_placeE - _ZN40_INTERNAL_a7949d38_4_k_cu_41e3a30d_235814cuda3std3__45__cpo6cbeginE)
_ZN40_INTERNAL_a7949d38_4_k_cu_41e3a30d_235814cuda3std3__45__cpo6cbeginE:
	.zero		1
	.type		_ZN40_INTERNAL_a7949d38_4_k_cu_41e3a30d_235814cuda3std3__48in_placeE,@object
	.size		_ZN40_INTERNAL_a7949d38_4_k_cu_41e3a30d_235814cuda3std3__48in_placeE,(_ZN40_INTERNAL_a7949d38_4_k_cu_41e3a30d_235814cuda3std6ranges3__45__cpo9iter_moveE - _ZN40_INTERNAL_a7949d38_4_k_cu_41e3a30d_235814cuda3std3__48in_placeE)
_ZN40_INTERNAL_a7949d38_4_k_cu_41e3a30d_235814cuda3std3__48in_placeE:
	.zero		1
	.type		_ZN40_INTERNAL_a7949d38_4_k_cu_41e3a30d_235814cuda3std6ranges3__45__cpo9iter_moveE,@object
	.size		_ZN40_INTERNAL_a7949d38_4_k_cu_41e3a30d_235814cuda3std6ranges3__45__cpo9iter_moveE,(_ZN40_INTERNAL_a7949d38_4_k_cu_41e3a30d_235814cuda3std3__45__cpo5beginE - _ZN40_INTERNAL_a7949d38_4_k_cu_41e3a30d_235814cuda3std6ranges3__45__cpo9iter_moveE)
_ZN40_INTERNAL_a7949d38_4_k_cu_41e3a30d_235814cuda3std6ranges3__45__cpo9iter_moveE:
	.zero		1
	.type		_ZN40_INTERNAL_a7949d38_4_k_cu_41e3a30d_235814cuda3std3__45__cpo5beginE,@object
	.size		_ZN40_INTERNAL_a7949d38_4_k_cu_41e3a30d_235814cuda3std3__45__cpo5beginE,(_ZN40_INTERNAL_a7949d38_4_k_cu_41e3a30d_235814cuda3std3__442_GLOBAL__N__a7949d38_4_k_cu_41e3a30d_235816ignoreE - _ZN40_INTERNAL_a7949d38_4_k_cu_41e3a30d_235814cuda3std3__45__cpo5beginE)
_ZN40_INTERNAL_a7949d38_4_k_cu_41e3a30d_235814cuda3std3__45__cpo5beginE:
	.zero		1
	.type		_ZN40_INTERNAL_a7949d38_4_k_cu_41e3a30d_235814cuda3std3__442_GLOBAL__N__a7949d38_4_k_cu_41e3a30d_235816ignoreE,@object
	.size		_ZN40_INTERNAL_a7949d38_4_k_cu_41e3a30d_235814cuda3std3__442_GLOBAL__N__a7949d38_4_k_cu_41e3a30d_235816ignoreE,(_ZN40_INTERNAL_a7949d38_4_k_cu_41e3a30d_235814cute7productE - _ZN40_INTERNAL_a7949d38_4_k_cu_41e3a30d_235814cuda3std3__442_GLOBAL__N__a7949d38_4_k_cu_41e3a30d_235816ignoreE)
_ZN40_INTERNAL_a7949d38_4_k_cu_41e3a30d_235814cuda3std3__442_GLOBAL__N__a7949d38_4_k_cu_41e3a30d_235816ignoreE:
	.zero		1
	.type		_ZN40_INTERNAL_a7949d38_4_k_cu_41e3a30d_235814cute7productE,@object
	.size		_ZN40_INTERNAL_a7949d38_4_k_cu_41e3a30d_235814cute7productE,(_ZN40_INTERNAL_a7949d38_4_k_cu_41e3a30d_235814cuda3std3__45__cpo3endE - _ZN40_INTERNAL_a7949d38_4_k_cu_41e3a30d_235814cute7productE)
_ZN40_INTERNAL_a7949d38_4_k_cu_41e3a30d_235814cute7productE:
	.zero		1
	.type		_ZN40_INTERNAL_a7949d38_4_k_cu_41e3a30d_235814cuda3std3__45__cpo3endE,@object
	.size		_ZN40_INTERNAL_a7949d38_4_k_cu_41e3a30d_235814cuda3std3__45__cpo3endE,(_ZN40_INTERNAL_a7949d38_4_k_cu_41e3a30d_235814cuda3std3__419piecewise_constructE - _ZN40_INTERNAL_a7949d38_4_k_cu_41e3a30d_235814cuda3std3__45__cpo3endE)
_ZN40_INTERNAL_a7949d38_4_k_cu_41e3a30d_235814cuda3std3__45__cpo3endE:
	.zero		1
	.type		_ZN40_INTERNAL_a7949d38_4_k_cu_41e3a30d_235814cuda3std3__419piecewise_constructE,@object
	.size		_ZN40_INTERNAL_a7949d38_4_k_cu_41e3a30d_235814cuda3std3__419piecewise_constructE,(_ZN40_INTERNAL_a7949d38_4_k_cu_41e3a30d_235814cuda3std3__45__cpo4cendE - _ZN40_INTERNAL_a7949d38_4_k_cu_41e3a30d_235814cuda3std3__419piecewise_constructE)
_ZN40_INTERNAL_a7949d38_4_k_cu_41e3a30d_235814cuda3std3__419piecewise_constructE:
	.zero		1
	.type		_ZN40_INTERNAL_a7949d38_4_k_cu_41e3a30d_235814cuda3std3__45__cpo4cendE,@object
	.size		_ZN40_INTERNAL_a7949d38_4_k_cu_41e3a30d_235814cuda3std3__45__cpo4cendE,(_ZN40_INTERNAL_a7949d38_4_k_cu_41e3a30d_235814cuda3std6ranges3__45__cpo4swapE - _ZN40_INTERNAL_a7949d38_4_k_cu_41e3a30d_235814cuda3std3__45__cpo4cendE)
_ZN40_INTERNAL_a7949d38_4_k_cu_41e3a30d_235814cuda3std3__45__cpo4cendE:
	.zero		1
	.type		_ZN40_INTERNAL_a7949d38_4_k_cu_41e3a30d_235814cuda3std6ranges3__45__cpo4swapE,@object
	.size		_ZN40_INTERNAL_a7949d38_4_k_cu_41e3a30d_235814cuda3std6ranges3__45__cpo4swapE,(.L_8 - _ZN40_INTERNAL_a7949d38_4_k_cu_41e3a30d_235814cuda3std6ranges3__45__cpo4swapE)
_ZN40_INTERNAL_a7949d38_4_k_cu_41e3a30d_235814cuda3std6ranges3__45__cpo4swapE:
	.zero		1
.L_8:


//--------------------- .nv.constant0._ZN7cutlass13device_kernelINS_4gemm6kernel13GemmUniversalIN4cute5tupleIJiiiiEEENS1_10collective13CollectiveMmaINS1_34MainloopSm90TmaGmmaWarpSpecializedILi4ENS5_IJNS4_1CILi1EEESB_SB_EEENS1_35KernelTmaWarpSpecializedCooperativeEEENS5_IJNSA_ILi128EEESF_SF_EEENS_10bfloat16_tENS5_IJlSB_lEEESH_SI_NS4_8TiledMMAINS4_8MMA_AtomIJNS4_4SM904GMMA28MMA_64x128x16_F32BF16BF16_SSILNSM_5MajorE0ELSO_0ELNSM_7ScaleInE1ELSP_1EEEEEENS4_6LayoutINS5_IJNSA_ILi2EEESB_SB_EEENS5_IJSB_NSA_ILi0EEESV_EEEEENS5_IJNS4_10UnderscoreESY_SY_EEEEENS4_13SM90_TMA_LOADENS4_14ComposedLayoutINS4_7SwizzleILi3ELi4ELi3EEENS4_18smem_ptr_flag_bitsILi16EEENSS_INS5_IJNSA_ILi8EEENSA_ILi64EEEEEENS5_IJS18_SB_EEEEEEEvNS4_8identityES11_S1C_vS1D_EENS_8epilogue10collective6detail29Sm90TmaWarpSpecializedAdapterINS1G_15DefaultEpilogueISH_SI_SI_NS1F_6thread17LinearCombinationISH_Li1EffLNS1K_9ScaleType4KindE0ELNS_15FloatRoundStyleE2ESH_EENS1_15EpilogueDefaultEEEEEvvEEEEvNT_6ParamsE --------------------------
	.section	.nv.constant0._ZN7cutlass13device_kernelINS_4gemm6kernel13GemmUniversalIN4cute5tupleIJiiiiEEENS1_10collective13CollectiveMmaINS1_34MainloopSm90TmaGmmaWarpSpecializedILi4ENS5_IJNS4_1CILi1EEESB_SB_EEENS1_35KernelTmaWarpSpecializedCooperativeEEENS5_IJNSA_ILi128EEESF_SF_EEENS_10bfloat16_tENS5_IJlSB_lEEESH_SI_NS4_8TiledMMAINS4_8MMA_AtomIJNS4_4SM904GMMA28MMA_64x128x16_F32BF16BF16_SSILNSM_5MajorE0ELSO_0ELNSM_7ScaleInE1ELSP_1EEEEEENS4_6LayoutINS5_IJNSA_ILi2EEESB_SB_EEENS5_IJSB_NSA_ILi0EEESV_EEEEENS5_IJNS4_10UnderscoreESY_SY_EEEEENS4_13SM90_TMA_LOADENS4_14ComposedLayoutINS4_7SwizzleILi3ELi4ELi3EEENS4_18smem_ptr_flag_bitsILi16EEENSS_INS5_IJNSA_ILi8EEENSA_ILi64EEEEEENS5_IJS18_SB_EEEEEEEvNS4_8identityES11_S1C_vS1D_EENS_8epilogue10collective6detail29Sm90TmaWarpSpecializedAdapterINS1G_15DefaultEpilogueISH_SI_SI_NS1F_6thread17LinearCombinationISH_Li1EffLNS1K_9ScaleType4KindE0ELNS_15FloatRoundStyleE2ESH_EENS1_15EpilogueDefaultEEEEEvvEEEEvNT_6ParamsE,"a",@progbits
	.sectionflags	@""
	.align	4
.nv.constant0._ZN7cutlass13device_kernelINS_4gemm6kernel13GemmUniversalIN4cute5tupleIJiiiiEEENS1_10collective13CollectiveMmaINS1_34MainloopSm90TmaGmmaWarpSpecializedILi4ENS5_IJNS4_1CILi1EEESB_SB_EEENS1_35KernelTmaWarpSpecializedCooperativeEEENS5_IJNSA_ILi128EEESF_SF_EEENS_10bfloat16_tENS5_IJlSB_lEEESH_SI_NS4_8TiledMMAINS4_8MMA_AtomIJNS4_4SM904GMMA28MMA_64x128x16_F32BF16BF16_SSILNSM_5MajorE0ELSO_0ELNSM_7ScaleInE1ELSP_1EEEEEENS4_6LayoutINS5_IJNSA_ILi2EEESB_SB_EEENS5_IJSB_NSA_ILi0EEESV_EEEEENS5_IJNS4_10UnderscoreESY_SY_EEEEENS4_13SM90_TMA_LOADENS4_14ComposedLayoutINS4_7SwizzleILi3ELi4ELi3EEENS4_18smem_ptr_flag_bitsILi16EEENSS_INS5_IJNSA_ILi8EEENSA_ILi64EEEEEENS5_IJS18_SB_EEEEEEEvNS4_8identityES11_S1C_vS1D_EENS_8epilogue10collective6detail29Sm90TmaWarpSpecializedAdapterINS1G_15DefaultEpilogueISH_SI_SI_NS1F_6thread17LinearCombinationISH_Li1EffLNS1K_9ScaleType4KindE0ELNS_15FloatRoundStyleE2ESH_EENS1_15EpilogueDefaultEEEEEvvEEEEvNT_6ParamsE:
	.zero		1664


//--------------------- SYMBOLS --------------------------

	.type		.nv.reservedSmem.offset0,@object
	.size		.nv.reservedSmem.offset0,0x4
	.type		__assertfail,@function
